// auto-generated by cutlass_sweep.gemm — config: {"arch": "sm_90", "cluster_m": 1, "cluster_n": 4, "dtype": "int8", "dtype_b": "int8", "layout": "nt", "stages": 0, "tile_k": 64, "tile_m": 256, "tile_n": 256}
#include "cutlass/cutlass.h"
#include "cutlass/gemm/collective/collective_builder.hpp"
#include "cutlass/gemm/device/gemm_universal_adapter.h"
#include "cutlass/gemm/kernel/gemm_universal.hpp"
#include "cutlass/epilogue/collective/collective_builder.hpp"

using ElemA = int8_t;
using ElemB = int8_t;
using ElemCD = int8_t;
using Acc  = int32_t;
using TileShape    = cute::Shape<cute::_256, cute::_256, cute::_64>;
using ClusterShape = cute::Shape<cute::_1, cute::_4, cute::_1>;

using CollectiveEpilogue = typename cutlass::epilogue::collective::CollectiveBuilder<
    cutlass::arch::Sm90, cutlass::arch::OpClassTensorOp,
    TileShape, ClusterShape,
    cutlass::epilogue::collective::EpilogueTileAuto,
    Acc, Acc,
    ElemCD, cutlass::layout::RowMajor, 128 / cutlass::sizeof_bits<ElemCD>::value,
    ElemCD, cutlass::layout::RowMajor, 128 / cutlass::sizeof_bits<ElemCD>::value,
    cutlass::epilogue::collective::EpilogueScheduleAuto
  >::CollectiveOp;

using CollectiveMainloop = typename cutlass::gemm::collective::CollectiveBuilder<
    cutlass::arch::Sm90, cutlass::arch::OpClassTensorOp,
    ElemA, cutlass::layout::RowMajor, 128 / cutlass::sizeof_bits<ElemA>::value,
    ElemB, cutlass::layout::ColumnMajor, 128 / cutlass::sizeof_bits<ElemB>::value,
    Acc,
    TileShape, ClusterShape,
    cutlass::gemm::collective::StageCountAutoCarveout<static_cast<int>(sizeof(typename CollectiveEpilogue::SharedStorage))>,
    cutlass::gemm::collective::KernelScheduleAuto
  >::CollectiveOp;

using GemmKernel = cutlass::gemm::kernel::GemmUniversal<
    cute::Shape<int,int,int,int>,
    CollectiveMainloop,
    CollectiveEpilogue
>;
using Gemm = cutlass::gemm::device::GemmUniversalAdapter<GemmKernel>;

// Force the device kernel symbol into the cubin without needing a host main.
auto* _anchor = &cutlass::device_kernel<GemmKernel>;


// ===== COMPILED SASS (sm_90a) =====

	.target	sm_90a

	.elftype	@"ET_EXEC"


//--------------------- .note.nv.tkinfo           --------------------------
	.section	.note.nv.tkinfo,"",@"SHT_NOTE"
	.sectionflags	@"SHF_NOTE_NV_TKINFO"
	.tkinfo
        /*0018*/ 	.word	0x00000002
        /*0030*/ 	.string	""
        /*0030*/ 	.string	"ptxas"
        /*0030*/ 	.string	"Cuda compilation tools, release 13.0, V13.0.88"
        /*0030*/ 	.string	"Build cuda_13.0.r13.0/compiler.36424714_0"
        /*0030*/ 	.string	"-arch sm_90a -m 64 "



//--------------------- .note.nv.cuinfo           --------------------------
	.section	.note.nv.cuinfo,"",@"SHT_NOTE"
	.sectionflags	@"SHF_NOTE_NV_CUINFO"
        /*0018*/ 	.short	0x0002
        /*001a*/ 	.short	0x005a
        /*001c*/ 	.short	0x0082
	.zero		2


//--------------------- .nv.info                  --------------------------
	.section	.nv.info,"",@"SHT_CUDA_INFO"
	.align	4


	//----- nvinfo : EIATTR_REGCOUNT
	.align		4
        /*0000*/ 	.byte	0x04, 0x2f
        /*0002*/ 	.short	(.L_15 - .L_14)
	.align		4
.L_14:
        /*0004*/ 	.word	index@(_ZN7cutlass13device_kernelINS_4gemm6kernel13GemmUniversalIN4cute5tupleIJiiiiEEENS1_10collective13CollectiveMmaINS1_34MainloopSm90TmaGmmaWarpSpecializedILi7ENS5_IJNS4_1CILi1EEENSA_ILi4EEESB_EEENS1_35KernelTmaWarpSpecializedCooperativeEEENS5_IJNSA_ILi256EEESG_NSA_ILi64EEEEEEaNS5_IJlSB_lEEEaSJ_NS4_8TiledMMAINS4_8MMA_AtomIJNS4_4SM904GMMA27MMA_64x256x32_S32S8S8_SS_TNEEEENS4_6LayoutINS5_IJNSA_ILi2EEESB_SB_EEENS5_IJSB_NSA_ILi0EEEST_EEEEENS5_IJNS4_10UnderscoreESW_SW_EEEEENS4_23SM90_TMA_LOAD_MULTICASTENS4_14ComposedLayoutINS4_7SwizzleILi2ELi4ELi3EEENS4_18smem_ptr_flag_bitsILi8EEENSQ_INS5_IJNSA_ILi8EEESH_EEENS5_IJSH_SB_EEEEEEEvNS4_8identityENS4_13SM90_TMA_LOADES19_vS1A_EENS_8epilogue10collective6detail29Sm90TmaWarpSpecializedAdapterINS1E_15DefaultEpilogueIaSJ_SJ_NS1D_6thread17LinearCombinationIaLi1EiiLNS1I_9ScaleType4KindE0ELNS_15FloatRoundStyleE2EaEENS1_15EpilogueDefaultEEEEEvvEEEEvNT_6ParamsE)
        /*0008*/ 	.word	0x000000a8


	//----- nvinfo : EIATTR_FRAME_SIZE
	.align		4
.L_15:
        /*000c*/ 	.byte	0x04, 0x11
        /*000e*/ 	.short	(.L_17 - .L_16)
	.align		4
.L_16:
        /*0010*/ 	.word	index@(_ZN7cutlass13device_kernelINS_4gemm6kernel13GemmUniversalIN4cute5tupleIJiiiiEEENS1_10collective13CollectiveMmaINS1_34MainloopSm90TmaGmmaWarpSpecializedILi7ENS5_IJNS4_1CILi1EEENSA_ILi4EEESB_EEENS1_35KernelTmaWarpSpecializedCooperativeEEENS5_IJNSA_ILi256EEESG_NSA_ILi64EEEEEEaNS5_IJlSB_lEEEaSJ_NS4_8TiledMMAINS4_8MMA_AtomIJNS4_4SM904GMMA27MMA_64x256x32_S32S8S8_SS_TNEEEENS4_6LayoutINS5_IJNSA_ILi2EEESB_SB_EEENS5_IJSB_NSA_ILi0EEEST_EEEEENS5_IJNS4_10UnderscoreESW_SW_EEEEENS4_23SM90_TMA_LOAD_MULTICASTENS4_14ComposedLayoutINS4_7SwizzleILi2ELi4ELi3EEENS4_18smem_ptr_flag_bitsILi8EEENSQ_INS5_IJNSA_ILi8EEESH_EEENS5_IJSH_SB_EEEEEEEvNS4_8identityENS4_13SM90_TMA_LOADES19_vS1A_EENS_8epilogue10collective6detail29Sm90TmaWarpSpecializedAdapterINS1E_15DefaultEpilogueIaSJ_SJ_NS1D_6thread17LinearCombinationIaLi1EiiLNS1I_9ScaleType4KindE0ELNS_15FloatRoundStyleE2EaEENS1_15EpilogueDefaultEEEEEvvEEEEvNT_6ParamsE)
        /*0014*/ 	.word	0x000004c0


	//----- nvinfo : EIATTR_MIN_STACK_SIZE
	.align		4
.L_17:
        /*0018*/ 	.byte	0x04, 0x12
        /*001a*/ 	.short	(.L_19 - .L_18)
	.align		4
.L_18:
        /*001c*/ 	.word	index@(_ZN7cutlass13device_kernelINS_4gemm6kernel13GemmUniversalIN4cute5tupleIJiiiiEEENS1_10collective13CollectiveMmaINS1_34MainloopSm90TmaGmmaWarpSpecializedILi7ENS5_IJNS4_1CILi1EEENSA_ILi4EEESB_EEENS1_35KernelTmaWarpSpecializedCooperativeEEENS5_IJNSA_ILi256EEESG_NSA_ILi64EEEEEEaNS5_IJlSB_lEEEaSJ_NS4_8TiledMMAINS4_8MMA_AtomIJNS4_4SM904GMMA27MMA_64x256x32_S32S8S8_SS_TNEEEENS4_6LayoutINS5_IJNSA_ILi2EEESB_SB_EEENS5_IJSB_NSA_ILi0EEEST_EEEEENS5_IJNS4_10UnderscoreESW_SW_EEEEENS4_23SM90_TMA_LOAD_MULTICASTENS4_14ComposedLayoutINS4_7SwizzleILi2ELi4ELi3EEENS4_18smem_ptr_flag_bitsILi8EEENSQ_INS5_IJNSA_ILi8EEESH_EEENS5_IJSH_SB_EEEEEEEvNS4_8identityENS4_13SM90_TMA_LOADES19_vS1A_EENS_8epilogue10collective6detail29Sm90TmaWarpSpecializedAdapterINS1E_15DefaultEpilogueIaSJ_SJ_NS1D_6thread17LinearCombinationIaLi1EiiLNS1I_9ScaleType4KindE0ELNS_15FloatRoundStyleE2EaEENS1_15EpilogueDefaultEEEEEvvEEEEvNT_6ParamsE)
        /*0020*/ 	.word	0x000004c0
.L_19:


//--------------------- .nv.compat                --------------------------
	.section	.nv.compat,"",@"SHT_CUDA_COMPAT_INFO"
	.align	4
        /*0000*/ 	.byte	0x02, 0x09, 0x01, 0x00, 0x02, 0x02, 0x04, 0x00, 0x02, 0x05, 0x05, 0x00, 0x03, 0x07, 0x01, 0x01
        /*0010*/ 	.byte	0x02, 0x03, 0x01, 0x00, 0x02, 0x06, 0x01, 0x00, 0x04, 0x0b, 0x08, 0x00, 0x00, 0x00, 0x00, 0x00
        /*0020*/ 	.byte	0x00, 0x00, 0x00, 0x00


//--------------------- .nv.info._ZN7cutlass13device_kernelINS_4gemm6kernel13GemmUniversalIN4cute5tupleIJiiiiEEENS1_10collective13CollectiveMmaINS1_34MainloopSm90TmaGmmaWarpSpecializedILi7ENS5_IJNS4_1CILi1EEENSA_ILi4EEESB_EEENS1_35KernelTmaWarpSpecializedCooperativeEEENS5_IJNSA_ILi256EEESG_NSA_ILi64EEEEEEaNS5_IJlSB_lEEEaSJ_NS4_8TiledMMAINS4_8MMA_AtomIJNS4_4SM904GMMA27MMA_64x256x32_S32S8S8_SS_TNEEEENS4_6LayoutINS5_IJNSA_ILi2EEESB_SB_EEENS5_IJSB_NSA_ILi0EEEST_EEEEENS5_IJNS4_10UnderscoreESW_SW_EEEEENS4_23SM90_TMA_LOAD_MULTICASTENS4_14ComposedLayoutINS4_7SwizzleILi2ELi4ELi3EEENS4_18smem_ptr_flag_bitsILi8EEENSQ_INS5_IJNSA_ILi8EEESH_EEENS5_IJSH_SB_EEEEEEEvNS4_8identityENS4_13SM90_TMA_LOADES19_vS1A_EENS_8epilogue10collective6detail29Sm90TmaWarpSpecializedAdapterINS1E_15DefaultEpilogueIaSJ_SJ_NS1D_6thread17LinearCombinationIaLi1EiiLNS1I_9ScaleType4KindE0ELNS_15FloatRoundStyleE2EaEENS1_15EpilogueDefaultEEEEEvvEEEEvNT_6ParamsE --------------------------
	.section	.nv.info._ZN7cutlass13device_kernelINS_4gemm6kernel13GemmUniversalIN4cute5tupleIJiiiiEEENS1_10collective13CollectiveMmaINS1_34MainloopSm90TmaGmmaWarpSpecializedILi7ENS5_IJNS4_1CILi1EEENSA_ILi4EEESB_EEENS1_35KernelTmaWarpSpecializedCooperativeEEENS5_IJNSA_ILi256EEESG_NSA_ILi64EEEEEEaNS5_IJlSB_lEEEaSJ_NS4_8TiledMMAINS4_8MMA_AtomIJNS4_4SM904GMMA27MMA_64x256x32_S32S8S8_SS_TNEEEENS4_6LayoutINS5_IJNSA_ILi2EEESB_SB_EEENS5_IJSB_NSA_ILi0EEEST_EEEEENS5_IJNS4_10UnderscoreESW_SW_EEEEENS4_23SM90_TMA_LOAD_MULTICASTENS4_14ComposedLayoutINS4_7SwizzleILi2ELi4ELi3EEENS4_18smem_ptr_flag_bitsILi8EEENSQ_INS5_IJNSA_ILi8EEESH_EEENS5_IJSH_SB_EEEEEEEvNS4_8identityENS4_13SM90_TMA_LOADES19_vS1A_EENS_8epilogue10collective6detail29Sm90TmaWarpSpecializedAdapterINS1E_15DefaultEpilogueIaSJ_SJ_NS1D_6thread17LinearCombinationIaLi1EiiLNS1I_9ScaleType4KindE0ELNS_15FloatRoundStyleE2EaEENS1_15EpilogueDefaultEEEEEvvEEEEvNT_6ParamsE,"",@"SHT_CUDA_INFO"
	.sectionflags	@""
	.align	4


	//----- nvinfo : EIATTR_CUDA_API_VERSION
	.align		4
        /*0000*/ 	.byte	0x04, 0x37
        /*0002*/ 	.short	(.L_21 - .L_20)
.L_20:
        /*0004*/ 	.word	0x00000082


	//----- nvinfo : EIATTR_KPARAM_INFO
	.align		4
.L_21:
        /*0008*/ 	.byte	0x04, 0x17
        /*000a*/ 	.short	(.L_23 - .L_22)
.L_22:
        /*000c*/ 	.word	0x00000000
        /*0010*/ 	.short	0x0000
        /*0012*/ 	.short	0x0070
        /*0014*/ 	.byte	0x00, 0xf0, 0x01, 0x10


	//----- nvinfo : EIATTR_SPARSE_MMA_MASK
	.align		4
.L_23:
        /*0018*/ 	.byte	0x03, 0x50
        /*001a*/ 	.short	0x0000


	//----- nvinfo : EIATTR_MAXREG_COUNT
	.align		4
        /*001c*/ 	.byte	0x03, 0x1b
        /*001e*/ 	.short	0x00a8


	//----- nvinfo : EIATTR_NUM_BARRIERS
	.align		4
        /*0020*/ 	.byte	0x02, 0x4c
        /*0022*/ 	.byte	0x01
	.zero		1


	//----- nvinfo : EIATTR_EXTERNS
	.align		4
        /*0024*/ 	.byte	0x04, 0x0f
        /*0026*/ 	.short	(.L_25 - .L_24)


	//   ....[0]....
	.align		4
.L_24:
        /*0028*/ 	.word	index@(__assertfail)


	//----- nvinfo : EIATTR_ANNOTATIONS
	.align		4
.L_25:
        /*002c*/ 	.byte	0x04, 0x55
        /*002e*/ 	.short	(.L_27 - .L_26)


	//   ....[0]....
.L_26:
        /*0030*/ 	.word	0x00000001
        /*0034*/ 	.byte	0xf0, 0x09, 0x00, 0x00, 0x01, 0x00, 0x00, 0x00, 0x00, 0x0a, 0x00, 0x00, 0x01, 0x00, 0x00, 0x00
        /* <DEDUP_REMOVED lines=381> */
        /*1814*/ 	.byte	0xf0, 0x3b, 0x01, 0x00, 0x01, 0x00, 0x00, 0x00, 0x10, 0x3c, 0x01, 0x00


	//----- nvinfo : EIATTR_MERCURY_ISA_VERSION
	.align		4
.L_27:
        /*1820*/ 	.byte	0x03, 0x5f
        /*1822*/ 	.short	0x0101


	//----- nvinfo : EIATTR_INT_WARP_WIDE_INSTR_OFFSETS
	.align		4
        /*1824*/ 	.byte	0x04, 0x31
        /*1826*/ 	.short	(.L_29 - .L_28)


	//   ....[0]....
.L_28:
        /*1828*/ 	.word	0x000005b0


	//   ....[1]....
        /*182c*/ 	.word	0x00000660


	//   ....[2]....
        /*1830*/ 	.word	0x00000740


	//----- nvinfo : EIATTR_COOP_GROUP_MASK_REGIDS
	.align		4
.L_29:
        /*1834*/ 	.byte	0x04, 0x29
        /*1836*/ 	.short	(.L_31 - .L_30)


	//   ....[0]....
.L_30:
        /*1838*/ 	.word	0xffffffff


	//   ....[1]....
        /*183c*/ 	.word	0xffffffff


	//   ....[2]....
        /*1840*/ 	.word	0xffffffff


	//   ....[3]....
        /*1844*/ 	.word	0xffffffff


	//   ....[4]....
        /*1848*/ 	.word	0xffffffff


	//   ....[5]....
        /*184c*/ 	.word	0xffffffff


	//----- nvinfo : EIATTR_COOP_GROUP_INSTR_OFFSETS
	.align		4
.L_31:
        /*1850*/ 	.byte	0x04, 0x28
        /*1852*/ 	.short	(.L_33 - .L_32)


	//   ....[0]....
.L_32:
        /*1854*/ 	.word	0x00000070


	//   ....[1]....
        /*1858*/ 	.word	0x00000080


	//   ....[2]....
        /*185c*/ 	.word	0x000001a0


	//   ....[3]....
        /*1860*/ 	.word	0x00000420


	//   ....[4]....
        /*1864*/ 	.word	0x00000830


	//   ....[5]....
        /*1868*/ 	.word	0x00001400


	//----- nvinfo : EIATTR_REG_RECONFIG
	.align		4
.L_33:
        /*186c*/ 	.byte	0x01, 0x54
	.zero		2


	//----- nvinfo : EIATTR_SYSCALL_OFFSETS
	.align		4
        /*1870*/ 	.byte	0x04, 0x46
        /*1872*/ 	.short	(.L_35 - .L_34)


	//   ....[0]....
.L_34:
        /*1874*/ 	.word	0x000015c0


	//----- nvinfo : EIATTR_MBARRIER_INSTR_OFFSETS
	.align		4
.L_35:
        /*1878*/ 	.byte	0x04, 0x39
        /*187a*/ 	.short	(.L_37 - .L_36)


	//   ....[0]....
.L_36:
        /*187c*/ 	.word	0x00000320
        /*1880*/ 	.word	0x000000ff
        /*1884*/ 	.word	0x00000000
        /*1888*/ 	.short	0x0100
        /*188a*/ 	.byte	0x08
	.zero		1


	//   ....[1]....
        /*188c*/ 	.word	0x00000330
        /*1890*/ 	.word	0x000000ff
        /*1894*/ 	.word	0x00000038
        /*1898*/ 	.short	0x0100
        /*189a*/ 	.byte	0x08
	.zero		1


	//   ....[2]....
        /*189c*/ 	.word	0x00000340
        /*18a0*/ 	.word	0x000000ff
        /*18a4*/ 	.word	0x00000008
        /*18a8*/ 	.short	0x0100
        /*18aa*/ 	.byte	0x08
	.zero		1


	//   ....[3]....
        /*18ac*/ 	.word	0x00000350
        /*18b0*/ 	.word	0x000000ff
        /*18b4*/ 	.word	0x00000040
        /*18b8*/ 	.short	0x0100
        /*18ba*/ 	.byte	0x08
	.zero		1


	//   ....[4]....
        /*18bc*/ 	.word	0x00000360
        /*18c0*/ 	.word	0x000000ff
        /*18c4*/ 	.word	0x00000010
        /*18c8*/ 	.short	0x0100
        /*18ca*/ 	.byte	0x08
	.zero		1


	//   ....[5]....
        /*18cc*/ 	.word	0x00000370
        /*18d0*/ 	.word	0x000000ff
        /*18d4*/ 	.word	0x00000048
        /*18d8*/ 	.short	0x0100
        /*18da*/ 	.byte	0x08
	.zero		1


	//   ....[6]....
        /*18dc*/ 	.word	0x00000380
        /*18e0*/ 	.word	0x000000ff
        /*18e4*/ 	.word	0x00000018
        /*18e8*/ 	.short	0x0100
        /*18ea*/ 	.byte	0x08
	.zero		1


	//   ....[7]....
        /*18ec*/ 	.word	0x00000390
        /*18f0*/ 	.word	0x000000ff
        /*18f4*/ 	.word	0x00000050
        /*18f8*/ 	.short	0x0100
        /*18fa*/ 	.byte	0x08
	.zero		1


	//   ....[8]....
        /*18fc*/ 	.word	0x000003a0
        /*1900*/ 	.word	0x000000ff
        /*1904*/ 	.word	0x00000020
        /*1908*/ 	.short	0x0100
        /*190a*/ 	.byte	0x08
	.zero		1


	//   ....[9]....
        /*190c*/ 	.word	0x000003b0
        /*1910*/ 	.word	0x000000ff
        /*1914*/ 	.word	0x00000058
        /*1918*/ 	.short	0x0100
        /*191a*/ 	.byte	0x08
	.zero		1


	//   ....[10]....
        /*191c*/ 	.word	0x000003c0
        /*1920*/ 	.word	0x000000ff
        /*1924*/ 	.word	0x00000028
        /*1928*/ 	.short	0x0100
        /*192a*/ 	.byte	0x08
	.zero		1


	//   ....[11]....
        /*192c*/ 	.word	0x000003d0
        /*1930*/ 	.word	0x000000ff
        /*1934*/ 	.word	0x00000060
        /*1938*/ 	.short	0x0100
        /*193a*/ 	.byte	0x08
	.zero		1


	//   ....[12]....
        /*193c*/ 	.word	0x000003e0
        /*1940*/ 	.word	0x000000ff
        /*1944*/ 	.word	0x00000030
        /*1948*/ 	.short	0x0100
        /*194a*/ 	.byte	0x08
	.zero		1


	//   ....[13]....
        /*194c*/ 	.word	0x000003f0
        /*1950*/ 	.word	0x000000ff
        /*1954*/ 	.word	0x00000068
        /*1958*/ 	.short	0x0100
        /*195a*/ 	.byte	0x08
	.zero		1


	//   ....[14]....
        /*195c*/ 	.word	0x000007b0
        /*1960*/ 	.word	0x000000ff
        /*1964*/ 	.word	0x00000080
        /*1968*/ 	.short	0x0100
        /*196a*/ 	.byte	0x07
	.zero		1


	//   ....[15]....
        /*196c*/ 	.word	0x000007e0
        /*1970*/ 	.word	0x000000ff
        /*1974*/ 	.word	0x00000088
        /*1978*/ 	.short	0x0100
        /*197a*/ 	.byte	0x07
	.zero		1


	//   ....[16]....
        /*197c*/ 	.word	0x000016a0
        /*1980*/ 	.word	0x00000003
        /*1984*/ 	.word	0x00000000
        /*1988*/ 	.short	0x010a
        /*198a*/ 	.byte	0x3f
	.zero		1


	//   ....[17]....
        /*198c*/ 	.word	0x000016e0
        /*1990*/ 	.word	0x00000003
        /*1994*/ 	.word	0x00000000
        /*1998*/ 	.short	0x010a
        /*199a*/ 	.byte	0x3f
	.zero		1


	//   ....[18]....
        /*199c*/ 	.word	0x00002c40
        /*19a0*/ 	.word	0x00000004
        /*19a4*/ 	.word	0x00000000
        /*19a8*/ 	.short	0x010a
        /*19aa*/ 	.byte	0x3f
	.zero		1


	//   ....[19]....
        /*19ac*/ 	.word	0x00002c80
        /*19b0*/ 	.word	0x00000004
        /*19b4*/ 	.word	0x00000000
        /*19b8*/ 	.short	0x010a
        /*19ba*/ 	.byte	0x3f
	.zero		1


	//   ....[20]....
        /*19bc*/ 	.word	0x00004c90
        /*19c0*/ 	.word	0x00000004
        /*19c4*/ 	.word	0x00000000
        /*19c8*/ 	.short	0x0101
        /*19ca*/ 	.byte	0x3f
	.zero		1


	//   ....[21]....
        /*19cc*/ 	.word	0x00004ec0
        /*19d0*/ 	.word	0x00000000
        /*19d4*/ 	.word	0x00000000
        /*19d8*/ 	.short	0x0101
        /*19da*/ 	.byte	0x3f
	.zero		1


	//   ....[22]....
        /*19dc*/ 	.word	0x00013760
        /*19e0*/ 	.word	0x0000000c
        /*19e4*/ 	.word	0x00000038
        /*19e8*/ 	.short	0x010a
        /*19ea*/ 	.byte	0x3f
	.zero		1


	//   ....[23]....
        /*19ec*/ 	.word	0x00013b80
        /*19f0*/ 	.word	0x00000004
        /*19f4*/ 	.word	0x00000088
        /*19f8*/ 	.short	0x0101
        /*19fa*/ 	.byte	0x3f
	.zero		1


	//   ....[24]....
        /*19fc*/ 	.word	0x00014310
        /*1a00*/ 	.word	0x00000005
        /*1a04*/ 	.word	0x00000000
        /*1a08*/ 	.short	0x010a
        /*1a0a*/ 	.byte	0x3f
	.zero		1


	//   ....[25]....
        /*1a0c*/ 	.word	0x000143a0
        /*1a10*/ 	.word	0x00000007
        /*1a14*/ 	.word	0x00000000
        /*1a18*/ 	.short	0x010a
        /*1a1a*/ 	.byte	0x3f
	.zero		1


	//   ....[26]....
        /*1a1c*/ 	.word	0x00014430
        /*1a20*/ 	.word	0x00000007
        /*1a24*/ 	.word	0x00000000
        /*1a28*/ 	.short	0x010a
        /*1a2a*/ 	.byte	0x3f
	.zero		1


	//   ....[27]....
        /*1a2c*/ 	.word	0x000144c0
        /*1a30*/ 	.word	0x00000007
        /*1a34*/ 	.word	0x00000000
        /*1a38*/ 	.short	0x010a
        /*1a3a*/ 	.byte	0x3f
	.zero		1


	//   ....[28]....
        /*1a3c*/ 	.word	0x00014550
        /*1a40*/ 	.word	0x00000007
        /*1a44*/ 	.word	0x00000000
        /*1a48*/ 	.short	0x010a
        /*1a4a*/ 	.byte	0x3f
	.zero		1


	//   ....[29]....
        /*1a4c*/ 	.word	0x000145e0
        /*1a50*/ 	.word	0x00000007
        /*1a54*/ 	.word	0x00000000
        /*1a58*/ 	.short	0x010a
        /*1a5a*/ 	.byte	0x3f
	.zero		1


	//   ....[30]....
        /*1a5c*/ 	.word	0x00014670
        /*1a60*/ 	.word	0x00000003
        /*1a64*/ 	.word	0x00000000
        /*1a68*/ 	.short	0x010a
        /*1a6a*/ 	.byte	0x3f
	.zero		1


	//   ....[31]....
        /*1a6c*/ 	.word	0x000146d0
        /*1a70*/ 	.word	0x00000003
        /*1a74*/ 	.word	0x00000000
        /*1a78*/ 	.short	0x010a
        /*1a7a*/ 	.byte	0x3f
	.zero		1


	//   ....[32]....
        /*1a7c*/ 	.word	0x00014720
        /*1a80*/ 	.word	0x00000004
        /*1a84*/ 	.word	0x00000000
        /*1a88*/ 	.short	0x010a
        /*1a8a*/ 	.byte	0x3f
	.zero		1


	//   ....[33]....
        /*1a8c*/ 	.word	0x000147f0
        /*1a90*/ 	.word	0x0000000c
        /*1a94*/ 	.word	0x00000038
        /*1a98*/ 	.short	0x010a
        /*1a9a*/ 	.byte	0x3f
	.zero		1


	//   ....[34]....
        /*1a9c*/ 	.word	0x000148c0
        /*1aa0*/ 	.word	0x00000005
        /*1aa4*/ 	.word	0x00000000
        /*1aa8*/ 	.short	0x010a
        /*1aaa*/ 	.byte	0x3f
	.zero		1


	//   ....[35]....
        /*1aac*/ 	.word	0x00014910
        /*1ab0*/ 	.word	0x00000007
        /*1ab4*/ 	.word	0x00000000
        /*1ab8*/ 	.short	0x010a
        /*1aba*/ 	.byte	0x3f
	.zero		1


	//   ....[36]....
        /*1abc*/ 	.word	0x00014960
        /*1ac0*/ 	.word	0x00000007
        /*1ac4*/ 	.word	0x00000000
        /*1ac8*/ 	.short	0x010a
        /*1aca*/ 	.byte	0x3f
	.zero		1


	//   ....[37]....
        /*1acc*/ 	.word	0x000149b0
        /*1ad0*/ 	.word	0x00000007
        /*1ad4*/ 	.word	0x00000000
        /*1ad8*/ 	.short	0x010a
        /*1ada*/ 	.byte	0x3f
	.zero		1


	//   ....[38]....
        /*1adc*/ 	.word	0x00014a00
        /*1ae0*/ 	.word	0x00000007
        /*1ae4*/ 	.word	0x00000000
        /*1ae8*/ 	.short	0x010a
        /*1aea*/ 	.byte	0x3f
	.zero		1


	//   ....[39]....
        /*1aec*/ 	.word	0x00014a50
        /*1af0*/ 	.word	0x00000007
        /*1af4*/ 	.word	0x00000000
        /*1af8*/ 	.short	0x010a
        /*1afa*/ 	.byte	0x3f
	.zero		1


	//----- nvinfo : EIATTR_NUM_MBARRIERS
	.align		4
.L_37:
        /*1afc*/ 	.byte	0x03, 0x38
        /*1afe*/ 	.short	0x0010


	//----- nvinfo : EIATTR_EXIT_INSTR_OFFSETS
	.align		4
        /*1b00*/ 	.byte	0x04, 0x1c
        /*1b02*/ 	.short	(.L_39 - .L_38)


	//   ....[0]....
.L_38:
        /*1b04*/ 	.word	0x00000a90


	//   ....[1]....
        /*1b08*/ 	.word	0x00001320


	//   ....[2]....
        /*1b0c*/ 	.word	0x00012db0


	//   ....[3]....
        /*1b10*/ 	.word	0x000133d0


	//   ....[4]....
        /*1b14*/ 	.word	0x000146c0


	//----- nvinfo : EIATTR_MAX_THREADS
	.align		4
.L_39:
        /*1b18*/ 	.byte	0x04, 0x05
        /*1b1a*/ 	.short	(.L_41 - .L_40)
.L_40:
        /*1b1c*/ 	.word	0x00000180
        /*1b20*/ 	.word	0x00000001
        /*1b24*/ 	.word	0x00000001


	//----- nvinfo : EIATTR_CRS_STACK_SIZE
	.align		4
.L_41:
        /*1b28*/ 	.byte	0x04, 0x1e
        /*1b2a*/ 	.short	(.L_43 - .L_42)
.L_42:
        /*1b2c*/ 	.word	0x00000000


	//----- nvinfo : EIATTR_CBANK_PARAM_SIZE
	.align		4
.L_43:
        /*1b30*/ 	.byte	0x03, 0x19
        /*1b32*/ 	.short	0x0470


	//----- nvinfo : EIATTR_PARAM_CBANK
	.align		4
        /*1b34*/ 	.byte	0x04, 0x0a
        /*1b36*/ 	.short	(.L_45 - .L_44)
	.align		4
.L_44:
        /*1b38*/ 	.word	index@(.nv.constant0._ZN7cutlass13device_kernelINS_4gemm6kernel13GemmUniversalIN4cute5tupleIJiiiiEEENS1_10collective13CollectiveMmaINS1_34MainloopSm90TmaGmmaWarpSpecializedILi7ENS5_IJNS4_1CILi1EEENSA_ILi4EEESB_EEENS1_35KernelTmaWarpSpecializedCooperativeEEENS5_IJNSA_ILi256EEESG_NSA_ILi64EEEEEEaNS5_IJlSB_lEEEaSJ_NS4_8TiledMMAINS4_8MMA_AtomIJNS4_4SM904GMMA27MMA_64x256x32_S32S8S8_SS_TNEEEENS4_6LayoutINS5_IJNSA_ILi2EEESB_SB_EEENS5_IJSB_NSA_ILi0EEEST_EEEEENS5_IJNS4_10UnderscoreESW_SW_EEEEENS4_23SM90_TMA_LOAD_MULTICASTENS4_14ComposedLayoutINS4_7SwizzleILi2ELi4ELi3EEENS4_18smem_ptr_flag_bitsILi8EEENSQ_INS5_IJNSA_ILi8EEESH_EEENS5_IJSH_SB_EEEEEEEvNS4_8identityENS4_13SM90_TMA_LOADES19_vS1A_EENS_8epilogue10collective6detail29Sm90TmaWarpSpecializedAdapterINS1E_15DefaultEpilogueIaSJ_SJ_NS1D_6thread17LinearCombinationIaLi1EiiLNS1I_9ScaleType4KindE0ELNS_15FloatRoundStyleE2EaEENS1_15EpilogueDefaultEEEEEvvEEEEvNT_6ParamsE)
        /*1b3c*/ 	.short	0x0210
        /*1b3e*/ 	.short	0x0470


	//----- nvinfo : EIATTR_SW_WAR
	.align		4
.L_45:
        /*1b40*/ 	.byte	0x04, 0x36
        /*1b42*/ 	.short	(.L_47 - .L_46)
.L_46:
        /*1b44*/ 	.word	0x00000008
.L_47:


//--------------------- .nv.callgraph             --------------------------
	.section	.nv.callgraph,"",@"SHT_CUDA_CALLGRAPH"
	.align	4
	.sectionentsize	8
	.align		4
        /*0000*/ 	.word	0x00000000
	.align		4
        /*0004*/ 	.word	0xffffffff
	.align		4
        /*0008*/ 	.word	index@(_ZN7cutlass13device_kernelINS_4gemm6kernel13GemmUniversalIN4cute5tupleIJiiiiEEENS1_10collective13CollectiveMmaINS1_34MainloopSm90TmaGmmaWarpSpecializedILi7ENS5_IJNS4_1CILi1EEENSA_ILi4EEESB_EEENS1_35KernelTmaWarpSpecializedCooperativeEEENS5_IJNSA_ILi256EEESG_NSA_ILi64EEEEEEaNS5_IJlSB_lEEEaSJ_NS4_8TiledMMAINS4_8MMA_AtomIJNS4_4SM904GMMA27MMA_64x256x32_S32S8S8_SS_TNEEEENS4_6LayoutINS5_IJNSA_ILi2EEESB_SB_EEENS5_IJSB_NSA_ILi0EEEST_EEEEENS5_IJNS4_10UnderscoreESW_SW_EEEEENS4_23SM90_TMA_LOAD_MULTICASTENS4_14ComposedLayoutINS4_7SwizzleILi2ELi4ELi3EEENS4_18smem_ptr_flag_bitsILi8EEENSQ_INS5_IJNSA_ILi8EEESH_EEENS5_IJSH_SB_EEEEEEEvNS4_8identityENS4_13SM90_TMA_LOADES19_vS1A_EENS_8epilogue10collective6detail29Sm90TmaWarpSpecializedAdapterINS1E_15DefaultEpilogueIaSJ_SJ_NS1D_6thread17LinearCombinationIaLi1EiiLNS1I_9ScaleType4KindE0ELNS_15FloatRoundStyleE2EaEENS1_15EpilogueDefaultEEEEEvvEEEEvNT_6ParamsE)
	.align		4
        /*000c*/ 	.word	index@(__assertfail)
	.align		4
        /*0010*/ 	.word	0x00000000
	.align		4
        /*0014*/ 	.word	0xfffffffe
	.align		4
        /*0018*/ 	.word	0x00000000
	.align		4
        /*001c*/ 	.word	0xfffffffd
	.align		4
        /*0020*/ 	.word	0x00000000
	.align		4
        /*0024*/ 	.word	0xfffffffc


//--------------------- .nv.constant4             --------------------------
	.section	.nv.constant4,"a",@progbits
	.align	8
	.align		8
.nv.constant4:
        /*0000*/ 	.dword	__assertfail
	.align		8
        /*0008*/ 	.dword	__unnamed_1
	.align		8
        /*0010*/ 	.dword	_ZN40_INTERNAL_aa14911e_4_k_cu_cdff4357_176454cuda3std3__45__cpo5beginE
	.align		8
        /*0018*/ 	.dword	_ZN40_INTERNAL_aa14911e_4_k_cu_cdff4357_176454cuda3std3__45__cpo3endE
	.align		8
        /*0020*/ 	.dword	_ZN40_INTERNAL_aa14911e_4_k_cu_cdff4357_176454cuda3std3__45__cpo6cbeginE
	.align		8
        /*0028*/ 	.dword	_ZN40_INTERNAL_aa14911e_4_k_cu_cdff4357_176454cuda3std3__45__cpo4cendE
	.align		8
        /*0030*/ 	.dword	_ZN40_INTERNAL_aa14911e_4_k_cu_cdff4357_176454cuda3std3__442_GLOBAL__N__aa14911e_4_k_cu_cdff4357_176456ignoreE
	.align		8
        /*0038*/ 	.dword	_ZN40_INTERNAL_aa14911e_4_k_cu_cdff4357_176454cuda3std3__419piecewise_constructE
	.align		8
        /*0040*/ 	.dword	_ZN40_INTERNAL_aa14911e_4_k_cu_cdff4357_176454cuda3std3__48in_placeE
	.align		8
        /*0048*/ 	.dword	_ZN40_INTERNAL_aa14911e_4_k_cu_cdff4357_176454cuda3std6ranges3__45__cpo4swapE
	.align		8
        /*0050*/ 	.dword	_ZN40_INTERNAL_aa14911e_4_k_cu_cdff4357_176454cuda3std6ranges3__45__cpo9iter_moveE
	.align		8
        /*0058*/ 	.dword	_ZN40_INTERNAL_aa14911e_4_k_cu_cdff4357_176454cute7productE
	.align		8
        /*0060*/ 	.dword	_ZN40_INTERNAL_aa14911e_4_k_cu_cdff4357_176454cute1_E
	.align		8
        /*0068*/ 	.dword	$str$22
	.align		8
        /*0070*/ 	.dword	$str$23


//--------------------- .text._ZN7cutlass13device_kernelINS_4gemm6kernel13GemmUniversalIN4cute5tupleIJiiiiEEENS1_10collective13CollectiveMmaINS1_34MainloopSm90TmaGmmaWarpSpecializedILi7ENS5_IJNS4_1CILi1EEENSA_ILi4EEESB_EEENS1_35KernelTmaWarpSpecializedCooperativeEEENS5_IJNSA_ILi256EEESG_NSA_ILi64EEEEEEaNS5_IJlSB_lEEEaSJ_NS4_8TiledMMAINS4_8MMA_AtomIJNS4_4SM904GMMA27MMA_64x256x32_S32S8S8_SS_TNEEEENS4_6LayoutINS5_IJNSA_ILi2EEESB_SB_EEENS5_IJSB_NSA_ILi0EEEST_EEEEENS5_IJNS4_10UnderscoreESW_SW_EEEEENS4_23SM90_TMA_LOAD_MULTICASTENS4_14ComposedLayoutINS4_7SwizzleILi2ELi4ELi3EEENS4_18smem_ptr_flag_bitsILi8EEENSQ_INS5_IJNSA_ILi8EEESH_EEENS5_IJSH_SB_EEEEEEEvNS4_8identityENS4_13SM90_TMA_LOADES19_vS1A_EENS_8epilogue10collective6detail29Sm90TmaWarpSpecializedAdapterINS1E_15DefaultEpilogueIaSJ_SJ_NS1D_6thread17LinearCombinationIaLi1EiiLNS1I_9ScaleType4KindE0ELNS_15FloatRoundStyleE2EaEENS1_15EpilogueDefaultEEEEEvvEEEEvNT_6ParamsE --------------------------
	.section	.text._ZN7cutlass13device_kernelINS_4gemm6kernel13GemmUniversalIN4cute5tupleIJiiiiEEENS1_10collective13CollectiveMmaINS1_34MainloopSm90TmaGmmaWarpSpecializedILi7ENS5_IJNS4_1CILi1EEENSA_ILi4EEESB_EEENS1_35KernelTmaWarpSpecializedCooperativeEEENS5_IJNSA_ILi256EEESG_NSA_ILi64EEEEEEaNS5_IJlSB_lEEEaSJ_NS4_8TiledMMAINS4_8MMA_AtomIJNS4_4SM904GMMA27MMA_64x256x32_S32S8S8_SS_TNEEEENS4_6LayoutINS5_IJNSA_ILi2EEESB_SB_EEENS5_IJSB_NSA_ILi0EEEST_EEEEENS5_IJNS4_10UnderscoreESW_SW_EEEEENS4_23SM90_TMA_LOAD_MULTICASTENS4_14ComposedLayoutINS4_7SwizzleILi2ELi4ELi3EEENS4_18smem_ptr_flag_bitsILi8EEENSQ_INS5_IJNSA_ILi8EEESH_EEENS5_IJSH_SB_EEEEEEEvNS4_8identityENS4_13SM90_TMA_LOADES19_vS1A_EENS_8epilogue10collective6detail29Sm90TmaWarpSpecializedAdapterINS1E_15DefaultEpilogueIaSJ_SJ_NS1D_6thread17LinearCombinationIaLi1EiiLNS1I_9ScaleType4KindE0ELNS_15FloatRoundStyleE2EaEENS1_15EpilogueDefaultEEEEEvvEEEEvNT_6ParamsE,"ax",@progbits
	.align	128
.text._ZN7cutlass13device_kernelINS_4gemm6kernel13GemmUniversalIN4cute5tupleIJiiiiEEENS1_10collective13CollectiveMmaINS1_34MainloopSm90TmaGmmaWarpSpecializedILi7ENS5_IJNS4_1CILi1EEENSA_ILi4EEESB_EEENS1_35KernelTmaWarpSpecializedCooperativeEEENS5_IJNSA_ILi256EEESG_NSA_ILi64EEEEEEaNS5_IJlSB_lEEEaSJ_NS4_8TiledMMAINS4_8MMA_AtomIJNS4_4SM904GMMA27MMA_64x256x32_S32S8S8_SS_TNEEEENS4_6LayoutINS5_IJNSA_ILi2EEESB_SB_EEENS5_IJSB_NSA_ILi0EEEST_EEEEENS5_IJNS4_10UnderscoreESW_SW_EEEEENS4_23SM90_TMA_LOAD_MULTICASTENS4_14ComposedLayoutINS4_7SwizzleILi2ELi4ELi3EEENS4_18smem_ptr_flag_bitsILi8EEENSQ_INS5_IJNSA_ILi8EEESH_EEENS5_IJSH_SB_EEEEEEEvNS4_8identityENS4_13SM90_TMA_LOADES19_vS1A_EENS_8epilogue10collective6detail29Sm90TmaWarpSpecializedAdapterINS1E_15DefaultEpilogueIaSJ_SJ_NS1D_6thread17LinearCombinationIaLi1EiiLNS1I_9ScaleType4KindE0ELNS_15FloatRoundStyleE2EaEENS1_15EpilogueDefaultEEEEEvvEEEEvNT_6ParamsE:
        .type           _ZN7cutlass13device_kernelINS_4gemm6kernel13GemmUniversalIN4cute5tupleIJiiiiEEENS1_10collective13CollectiveMmaINS1_34MainloopSm90TmaGmmaWarpSpecializedILi7ENS5_IJNS4_1CILi1EEENSA_ILi4EEESB_EEENS1_35KernelTmaWarpSpecializedCooperativeEEENS5_IJNSA_ILi256EEESG_NSA_ILi64EEEEEEaNS5_IJlSB_lEEEaSJ_NS4_8TiledMMAINS4_8MMA_AtomIJNS4_4SM904GMMA27MMA_64x256x32_S32S8S8_SS_TNEEEENS4_6LayoutINS5_IJNSA_ILi2EEESB_SB_EEENS5_IJSB_NSA_ILi0EEEST_EEEEENS5_IJNS4_10UnderscoreESW_SW_EEEEENS4_23SM90_TMA_LOAD_MULTICASTENS4_14ComposedLayoutINS4_7SwizzleILi2ELi4ELi3EEENS4_18smem_ptr_flag_bitsILi8EEENSQ_INS5_IJNSA_ILi8EEESH_EEENS5_IJSH_SB_EEEEEEEvNS4_8identityENS4_13SM90_TMA_LOADES19_vS1A_EENS_8epilogue10collective6detail29Sm90TmaWarpSpecializedAdapterINS1E_15DefaultEpilogueIaSJ_SJ_NS1D_6thread17LinearCombinationIaLi1EiiLNS1I_9ScaleType4KindE0ELNS_15FloatRoundStyleE2EaEENS1_15EpilogueDefaultEEEEEvvEEEEvNT_6ParamsE,@function
        .size           _ZN7cutlass13device_kernelINS_4gemm6kernel13GemmUniversalIN4cute5tupleIJiiiiEEENS1_10collective13CollectiveMmaINS1_34MainloopSm90TmaGmmaWarpSpecializedILi7ENS5_IJNS4_1CILi1EEENSA_ILi4EEESB_EEENS1_35KernelTmaWarpSpecializedCooperativeEEENS5_IJNSA_ILi256EEESG_NSA_ILi64EEEEEEaNS5_IJlSB_lEEEaSJ_NS4_8TiledMMAINS4_8MMA_AtomIJNS4_4SM904GMMA27MMA_64x256x32_S32S8S8_SS_TNEEEENS4_6LayoutINS5_IJNSA_ILi2EEESB_SB_EEENS5_IJSB_NSA_ILi0EEEST_EEEEENS5_IJNS4_10UnderscoreESW_SW_EEEEENS4_23SM90_TMA_LOAD_MULTICASTENS4_14ComposedLayoutINS4_7SwizzleILi2ELi4ELi3EEENS4_18smem_ptr_flag_bitsILi8EEENSQ_INS5_IJNSA_ILi8EEESH_EEENS5_IJSH_SB_EEEEEEEvNS4_8identityENS4_13SM90_TMA_LOADES19_vS1A_EENS_8epilogue10collective6detail29Sm90TmaWarpSpecializedAdapterINS1E_15DefaultEpilogueIaSJ_SJ_NS1D_6thread17LinearCombinationIaLi1EiiLNS1I_9ScaleType4KindE0ELNS_15FloatRoundStyleE2EaEENS1_15EpilogueDefaultEEEEEvvEEEEvNT_6ParamsE,(.L_x_593 - _ZN7cutlass13device_kernelINS_4gemm6kernel13GemmUniversalIN4cute5tupleIJiiiiEEENS1_10collective13CollectiveMmaINS1_34MainloopSm90TmaGmmaWarpSpecializedILi7ENS5_IJNS4_1CILi1EEENSA_ILi4EEESB_EEENS1_35KernelTmaWarpSpecializedCooperativeEEENS5_IJNSA_ILi256EEESG_NSA_ILi64EEEEEEaNS5_IJlSB_lEEEaSJ_NS4_8TiledMMAINS4_8MMA_AtomIJNS4_4SM904GMMA27MMA_64x256x32_S32S8S8_SS_TNEEEENS4_6LayoutINS5_IJNSA_ILi2EEESB_SB_EEENS5_IJSB_NSA_ILi0EEEST_EEEEENS5_IJNS4_10UnderscoreESW_SW_EEEEENS4_23SM90_TMA_LOAD_MULTICASTENS4_14ComposedLayoutINS4_7SwizzleILi2ELi4ELi3EEENS4_18smem_ptr_flag_bitsILi8EEENSQ_INS5_IJNSA_ILi8EEESH_EEENS5_IJSH_SB_EEEEEEEvNS4_8identityENS4_13SM90_TMA_LOADES19_vS1A_EENS_8epilogue10collective6detail29Sm90TmaWarpSpecializedAdapterINS1E_15DefaultEpilogueIaSJ_SJ_NS1D_6thread17LinearCombinationIaLi1EiiLNS1I_9ScaleType4KindE0ELNS_15FloatRoundStyleE2EaEENS1_15EpilogueDefaultEEEEEvvEEEEvNT_6ParamsE)
        .other          _ZN7cutlass13device_kernelINS_4gemm6kernel13GemmUniversalIN4cute5tupleIJiiiiEEENS1_10collective13CollectiveMmaINS1_34MainloopSm90TmaGmmaWarpSpecializedILi7ENS5_IJNS4_1CILi1EEENSA_ILi4EEESB_EEENS1_35KernelTmaWarpSpecializedCooperativeEEENS5_IJNSA_ILi256EEESG_NSA_ILi64EEEEEEaNS5_IJlSB_lEEEaSJ_NS4_8TiledMMAINS4_8MMA_AtomIJNS4_4SM904GMMA27MMA_64x256x32_S32S8S8_SS_TNEEEENS4_6LayoutINS5_IJNSA_ILi2EEESB_SB_EEENS5_IJSB_NSA_ILi0EEEST_EEEEENS5_IJNS4_10UnderscoreESW_SW_EEEEENS4_23SM90_TMA_LOAD_MULTICASTENS4_14ComposedLayoutINS4_7SwizzleILi2ELi4ELi3EEENS4_18smem_ptr_flag_bitsILi8EEENSQ_INS5_IJNSA_ILi8EEESH_EEENS5_IJSH_SB_EEEEEEEvNS4_8identityENS4_13SM90_TMA_LOADES19_vS1A_EENS_8epilogue10collective6detail29Sm90TmaWarpSpecializedAdapterINS1E_15DefaultEpilogueIaSJ_SJ_NS1D_6thread17LinearCombinationIaLi1EiiLNS1I_9ScaleType4KindE0ELNS_15FloatRoundStyleE2EaEENS1_15EpilogueDefaultEEEEEvvEEEEvNT_6ParamsE,@"STO_CUDA_ENTRY STV_DEFAULT"
_ZN7cutlass13device_kernelINS_4gemm6kernel13GemmUniversalIN4cute5tupleIJiiiiEEENS1_10collective13CollectiveMmaINS1_34MainloopSm90TmaGmmaWarpSpecializedILi7ENS5_IJNS4_1CILi1EEENSA_ILi4EEESB_EEENS1_35KernelTmaWarpSpecializedCooperativeEEENS5_IJNSA_ILi256EEESG_NSA_ILi64EEEEEEaNS5_IJlSB_lEEEaSJ_NS4_8TiledMMAINS4_8MMA_AtomIJNS4_4SM904GMMA27MMA_64x256x32_S32S8S8_SS_TNEEEENS4_6LayoutINS5_IJNSA_ILi2EEESB_SB_EEENS5_IJSB_NSA_ILi0EEEST_EEEEENS5_IJNS4_10UnderscoreESW_SW_EEEEENS4_23SM90_TMA_LOAD_MULTICASTENS4_14ComposedLayoutINS4_7SwizzleILi2ELi4ELi3EEENS4_18smem_ptr_flag_bitsILi8EEENSQ_INS5_IJNSA_ILi8EEESH_EEENS5_IJSH_SB_EEEEEEEvNS4_8identityENS4_13SM90_TMA_LOADES19_vS1A_EENS_8epilogue10collective6detail29Sm90TmaWarpSpecializedAdapterINS1E_15DefaultEpilogueIaSJ_SJ_NS1D_6thread17LinearCombinationIaLi1EiiLNS1I_9ScaleType4KindE0ELNS_15FloatRoundStyleE2EaEENS1_15EpilogueDefaultEEEEEvvEEEEvNT_6ParamsE:
[----:B------:R-:W0:Y:S02]  /*0000*/  LDC R1, c[0x0][0x28] ;  /* 0x00000a00ff017b82 */ /* 0x000e240000000800 */
[----:B0-----:R-:W-:Y:S01]  /*0010*/  VIADD R1, R1, 0xfffffb40 ;  /* 0xfffffb4001017836 */ /* 0x001fe20000000000 */
[----:B------:R-:W0:Y:S01]  /*0020*/  S2R R5, SR_TID.X ;  /* 0x0000000000057919 */ /* 0x000e220000002100 */
[----:B------:R-:W-:Y:S01]  /*0030*/  ELECT P0, URZ, PT ;  /* 0x00000000003f782f */ /* 0x000fe20003800000 */
[----:B------:R-:W-:Y:S01]  /*0040*/  BSSY B0, `(.L_x_0) ;  /* 0x0000015000007945 */ /* 0x000fe20003800000 */
[--C-:B0-----:R-:W-:Y:S02]  /*0050*/  SHF.R.U32.HI R0, RZ, 0x5, R5.reuse ;  /* 0x00000005ff007819 */ /* 0x101fe40000011605 */
[----:B------:R-:W-:-:S03]  /*0060*/  SHF.R.U32.HI R2, RZ, 0x7, R5 ;  /* 0x00000007ff027819 */ /* 0x000fc60000011605 */
[----:B------:R-:W0:Y:S04]  /*0070*/  SHFL.IDX PT, R3, R0, RZ, 0x1f ;  /* 0x00001fff00037589 */ /* 0x000e2800000e0000 */
[----:B------:R-:W1:Y:S01]  /*0080*/  SHFL.IDX PT, R2, R2, RZ, 0x1f ;  /* 0x00001fff02027589 */ /* 0x000e6200000e0000 */
[----:B0-----:R-:W-:Y:S02]  /*0090*/  R2UR UR9, R3 ;  /* 0x00000000030972ca */ /* 0x001fe400000e0000 */
[----:B-1----:R-:W-:-:S11]  /*00a0*/  R2UR UR5, R2 ;  /* 0x00000000020572ca */ /* 0x002fd600000e0000 */
[----:B------:R-:W-:Y:S02]  /*00b0*/  USHF.R.S32.HI UR4, URZ, 0x1f, UR9 ;  /* 0x0000001f3f047899 */ /* 0x000fe40008011409 */
[----:B------:R-:W-:Y:S02]  /*00c0*/  ISETP.NE.OR P0, PT, RZ, UR9, !P0 ;  /* 0x00000009ff007c0c */ /* 0x000fe4000c705670 */
[----:B------:R-:W-:-:S04]  /*00d0*/  ULEA.HI UR4, UR4, UR9, URZ, 0x2 ;  /* 0x0000000904047291 */ /* 0x000fc8000f8f103f */
[----:B------:R-:W-:-:S04]  /*00e0*/  ULOP3.LUT UR4, UR4, 0xfffffffc, URZ, 0xc0, !UPT ;  /* 0xfffffffc04047892 */ /* 0x000fc8000f8ec03f */
[----:B------:R-:W-:-:S03]  /*00f0*/  UIADD3 UR9, UR9, -UR4, URZ ;  /* 0x8000000409097290 */ /* 0x000fc6000fffe03f */
[----:B------:R-:W-:Y:S09]  /*0100*/  @P0 BRA `(.L_x_1) ;  /* 0x0000000000200947 */ /* 0x000ff20003800000 */
[----:B------:R-:W-:Y:S02]  /*0110*/  ULDC.64 UR6, c[0x0][0x198] ;  /* 0x0000660000067ab9 */ /* 0x000fe40000000a00 */
[----:B------:R-:W-:Y:S02]  /*0120*/  UIADD3 UR10, UP0, UR6, 0xf0, URZ ;  /* 0x000000f0060a7890 */ /* 0x000fe4000ff1e03f */
[----:B------:R-:W-:Y:S02]  /*0130*/  UIADD3 UR6, UP1, UR6, 0x1f0, URZ ;  /* 0x000001f006067890 */ /* 0x000fe4000ff3e03f */
[----:B------:R-:W-:Y:S02]  /*0140*/  UIADD3.X UR11, URZ, UR7, URZ, UP0, !UPT ;  /* 0x000000073f0b7290 */ /* 0x000fe400087fe43f */
[----:B------:R-:W-:-:S07]  /*0150*/  UIADD3.X UR7, URZ, UR7, URZ, UP1, !UPT ;  /* 0x000000073f077290 */ /* 0x000fce0008ffe43f */
[----:B------:R0:W-:Y:S02]  /*0160*/  UTMACCTL.PF [UR10] ;  /* 0x000000000a0079b9 */ /* 0x0001e40008040000 */
[----:B------:R0:W-:Y:S02]  /*0170*/  UTMACCTL.PF [UR6] ;  /* 0x00000000060079b9 */ /* 0x0001e40008040000 */
[----:B0-----:R-:W-:Y:S01]  /*0180*/  NOP ;  /* 0x0000000000007918 */ /* 0x001fe20000000000 */
.L_x_1:
[----:B------:R-:W-:Y:S05]  /*0190*/  BSYNC B0 ;  /* 0x0000000000007941 */ /* 0x000fea0003800000 */
.L_x_0:
[----:B------:R-:W0:Y:S01]  /*01a0*/  SHFL.IDX PT, R2, R0, RZ, 0x1f ;  /* 0x00001fff00027589 */ /* 0x000e2200000e0000 */
[----:B------:R-:W-:Y:S01]  /*01b0*/  UISETP.NE.AND UP0, UPT, UR9, 0x3, UPT ;  /* 0x000000030900788c */ /* 0x000fe2000bf05270 */
[----:B------:R-:W-:Y:S01]  /*01c0*/  ISETP.NE.AND P2, PT, RZ, UR5, PT ;  /* 0x00000005ff007c0c */ /* 0x000fe2000bf45270 */
[----:B------:R-:W-:Y:S02]  /*01d0*/  UIADD3 UR16, UR5, -0x1, URZ ;  /* 0xffffffff05107890 */ /* 0x000fe4000fffe03f */
[----:B------:R-:W-:Y:S02]  /*01e0*/  UISETP.EQ.OR UP0, UPT, UR9, URZ, !UP0 ;  /* 0x0000003f0900728c */ /* 0x000fe4000c702670 */
[----:B------:R-:W-:Y:S02]  /*01f0*/  UISETP.GE.U32.AND UP1, UPT, UR16, 0x2, UPT ;  /* 0x000000021000788c */ /* 0x000fe4000bf26070 */
[----:B------:R-:W-:-:S04]  /*0200*/  UISETP.EQ.AND UP0, UPT, UR5, URZ, UP0 ;  /* 0x0000003f0500728c */ /* 0x000fc80008702270 */
[----:B------:R-:W-:-:S04]  /*0210*/  USEL UR40, URZ, 0x1, !UP0 ;  /* 0x000000013f287887 */ /* 0x000fc8000c000000 */
[----:B------:R-:W-:Y:S01]  /*0220*/  USEL UR40, UR40, 0x2, UP1 ;  /* 0x0000000228287887 */ /* 0x000fe20008800000 */
[----:B0-----:R-:W-:-:S13]  /*0230*/  ISETP.NE.AND P0, PT, R2, RZ, PT ;  /* 0x000000ff0200720c */ /* 0x001fda0003f05270 */
[----:B------:R-:W-:Y:S05]  /*0240*/  @P0 BRA `(.L_x_2) ;  /* 0x0000000000700947 */ /* 0x000fea0003800000 */
[----:B------:R-:W0:Y:S01]  /*0250*/  S2UR UR8, SR_CgaCtaId ;  /* 0x00000000000879c3 */ /* 0x000e220000008800 */
[----:B------:R-:W-:Y:S01]  /*0260*/  UMOV UR4, 0x400 ;  /* 0x0000040000047882 */ /* 0x000fe20000000000 */
[----:B------:R-:W-:Y:S01]  /*0270*/  UMOV UR5, 0x1 ;  /* 0x0000000100057882 */ /* 0x000fe20000000000 */
[----:B------:R-:W-:Y:S01]  /*0280*/  UMOV UR6, 0x8 ;  /* 0x0000000800067882 */ /* 0x000fe20000000000 */
[----:B------:R-:W-:Y:S01]  /*0290*/  ELECT P0, URZ, PT ;  /* 0x00000000003f782f */ /* 0x000fe20003800000 */
[----:B------:R-:W-:-:S04]  /*02a0*/  UIADD3 UR6, -UR6, 0x100000, URZ ;  /* 0x0010000006067890 */ /* 0x000fc8000fffe13f */
[----:B------:R-:W-:Y:S02]  /*02b0*/  USHF.L.U32 UR7, UR6, 0xb, URZ ;  /* 0x0000000b06077899 */ /* 0x000fe4000800063f */
[----:B------:R-:W-:Y:S02]  /*02c0*/  USHF.L.U32 UR6, UR6, 0x1, URZ ;  /* 0x0000000106067899 */ /* 0x000fe4000800063f */
[----:B0-----:R-:W-:Y:S02]  /*02d0*/  ULEA UR8, UR8, UR4, 0x18 ;  /* 0x0000000408087291 */ /* 0x001fe4000f8ec03f */
[----:B------:R-:W-:-:S04]  /*02e0*/  UIADD3 UR4, -UR5, 0x100000, URZ ;  /* 0x0010000005047890 */ /* 0x000fc8000fffe13f */
[----:B------:R-:W-:Y:S02]  /*02f0*/  USHF.L.U32 UR5, UR4, 0xb, URZ ;  /* 0x0000000b04057899 */ /* 0x000fe4000800063f */
[----:B------:R-:W-:Y:S01]  /*0300*/  USHF.L.U32 UR4, UR4, 0x1, URZ ;  /* 0x0000000104047899 */ /* 0x000fe2000800063f */
[----:B------:R-:W0:Y:S11]  /*0310*/  FENCE.VIEW.ASYNC.S ;  /* 0x00000000000073c6 */ /* 0x000e360000000000 */
[----:B0-----:R0:W1:Y:S01]  /*0320*/  SYNCS.EXCH.64 URZ, [UR8], UR4 ;  /* 0x00000004083f75b2 */ /* 0x0010620008000100 */
[----:B------:R0:W2:Y:S01]  /*0330*/  SYNCS.EXCH.64 URZ, [UR8+0x38], UR6 ;  /* 0x00003806083f75b2 */ /* 0x0000a20008000100 */
[----:B------:R0:W3:Y:S01]  /*0340*/  SYNCS.EXCH.64 URZ, [UR8+0x8], UR4 ;  /* 0x00000804083f75b2 */ /* 0x0000e20008000100 */
[----:B------:R0:W4:Y:S01]  /*0350*/  SYNCS.EXCH.64 URZ, [UR8+0x40], UR6 ;  /* 0x00004006083f75b2 */ /* 0x0001220008000100 */
[----:B------:R0:W0:Y:S01]  /*0360*/  SYNCS.EXCH.64 URZ, [UR8+0x10], UR4 ;  /* 0x00001004083f75b2 */ /* 0x0000220008000100 */
        /* <DEDUP_REMOVED lines=9> */
[----:B------:R-:W-:Y:S01]  /*0400*/  NOP ;  /* 0x0000000000007918 */ /* 0x000fe20000000000 */
.L_x_2:
[----:B------:R-:W5:Y:S01]  /*0410*/  S2UR UR10, SR_CTAID.Y ;  /* 0x00000000000a79c3 */ /* 0x000f620000002600 */
[----:B------:R-:W1:Y:S01]  /*0420*/  SHFL.IDX PT, R0, R0, RZ, 0x1f ;  /* 0x00001fff00007589 */ /* 0x000e6200000e0000 */
[----:B------:R-:W-:Y:S02]  /*0430*/  SHF.R.S32.HI R3, RZ, 0x1f, R5 ;  /* 0x0000001fff037819 */ /* 0x000fe40000011405 */
[----:B------:R-:W-:Y:S02]  /*0440*/  ELECT P0, URZ, PT ;  /* 0x00000000003f782f */ /* 0x000fe40003800000 */
[----:B------:R-:W-:Y:S01]  /*0450*/  SHF.R.S32.HI R7, RZ, 0x1f, R2 ;  /* 0x0000001fff077819 */ /* 0x000fe20000011402 */
[----:B0-----:R-:W-:Y:S01]  /*0460*/  ULDC UR4, c[0x0][0x154] ;  /* 0x0000550000047ab9 */ /* 0x001fe20000000800 */
[----:B------:R-:W-:Y:S01]  /*0470*/  LEA.HI R3, R3, R5, RZ, 0x7 ;  /* 0x0000000503037211 */ /* 0x000fe200078f38ff */
[----:B------:R-:W-:Y:S01]  /*0480*/  ULDC UR11, c[0x0][0x148] ;  /* 0x00005200000b7ab9 */ /* 0x000fe20000000800 */
[----:B------:R-:W0:Y:S01]  /*0490*/  S2UR UR13, SR_CTAID.X ;  /* 0x00000000000d79c3 */ /* 0x000e220000002500 */
[----:B------:R-:W-:Y:S01]  /*04a0*/  LEA.HI R7, R7, R2, RZ, 0x2 ;  /* 0x0000000207077211 */ /* 0x000fe200078f10ff */
[----:B------:R-:W-:Y:S01]  /*04b0*/  NOP ;  /* 0x0000000000007918 */ /* 0x000fe20000000000 */
[----:B------:R-:W-:Y:S01]  /*04c0*/  LOP3.LUT R3, R3, 0xffffff80, RZ, 0xc0, !PT ;  /* 0xffffff8003037812 */ /* 0x000fe200078ec0ff */
[----:B------:R-:W-:Y:S01]  /*04d0*/  NOP ;  /* 0x0000000000007918 */ /* 0x000fe20000000000 */
[----:B------:R-:W-:-:S03]  /*04e0*/  LOP3.LUT R7, R7, 0x3ffffffc, RZ, 0xc0, !PT ;  /* 0x3ffffffc07077812 */ /* 0x000fc600078ec0ff */
[----:B------:R-:W-:Y:S02]  /*04f0*/  IMAD.IADD R3, R5, 0x1, -R3 ;  /* 0x0000000105037824 */ /* 0x000fe400078e0a03 */
[----:B------:R-:W-:Y:S01]  /*0500*/  IMAD.IADD R2, R2, 0x1, -R7 ;  /* 0x0000000102027824 */ /* 0x000fe200078e0a07 */
[----:B-----5:R-:W-:Y:S02]  /*0510*/  I2FP.F32.U32 R4, UR10 ;  /* 0x0000000a00047c45 */ /* 0x020fe40008201000 */
[----:B-1----:R-:W-:Y:S02]  /*0520*/  ISETP.NE.OR P0, PT, R0, RZ, !P0 ;  /* 0x000000ff0000720c */ /* 0x002fe40004705670 */
[----:B------:R-:W-:Y:S01]  /*0530*/  SHF.R.S32.HI R0, RZ, 0x1f, R3 ;  /* 0x0000001fff007819 */ /* 0x000fe20000011403 */
[----:B------:R-:W-:Y:S01]  /*0540*/  FMUL R8, R4, UR4 ;  /* 0x0000000404087c20 */ /* 0x000fe20008400000 */
[----:B------:R-:W-:Y:S01]  /*0550*/  ULDC UR4, c[0x0][0x150] ;  /* 0x0000540000047ab9 */ /* 0x000fe20000000800 */
[----:B0-----:R-:W-:-:S02]  /*0560*/  I2FP.F32.U32 R4, UR13 ;  /* 0x0000000d00047c45 */ /* 0x001fc40008201000 */
[----:B------:R-:W-:Y:S02]  /*0570*/  LEA.HI R0, R0, R3, RZ, 0x3 ;  /* 0x0000000300007211 */ /* 0x000fe400078f18ff */
[----:B------:R-:W0:Y:S01]  /*0580*/  F2I.U32.TRUNC.NTZ R8, R8 ;  /* 0x0000000800087305 */ /* 0x000e22000020f000 */
[----:B------:R-:W-:Y:S01]  /*0590*/  FMUL R6, R4, UR4 ;  /* 0x0000000404067c20 */ /* 0x000fe20008400000 */
[--C-:B------:R-:W-:Y:S02]  /*05a0*/  SHF.R.S32.HI R4, RZ, 0x3, R0.reuse ;  /* 0x00000003ff047819 */ /* 0x100fe40000011400 */
[----:B------:R-:W-:Y:S01]  /*05b0*/  VOTEU.ALL UP0, P0 ;  /* 0x00000000003f7886 */ /* 0x000fe20000000000 */
[----:B------:R-:W-:Y:S01]  /*05c0*/  SHF.R.S32.HI R5, RZ, 0x1f, R0 ;  /* 0x0000001fff057819 */ /* 0x000fe20000011400 */
[----:B------:R-:W-:Y:S01]  /*05d0*/  UMOV UR4, 0x20 ;  /* 0x0000002000047882 */ /* 0x000fe20000000000 */
[----:B------:R-:W1:Y:S01]  /*05e0*/  LDC R0, c[0x0][0x140] ;  /* 0x00005000ff007b82 */ /* 0x000e620000000800 */
[----:B------:R-:W5:Y:S01]  /*05f0*/  F2I.U32.TRUNC.NTZ R6, R6 ;  /* 0x0000000600067305 */ /* 0x000f62000020f000 */
[----:B------:R-:W-:Y:S01]  /*0600*/  LEA.HI R5, R5, R4, RZ, 0x2 ;  /* 0x0000000405057211 */ /* 0x000fe200078f10ff */
[----:B------:R-:W-:Y:S01]  /*0610*/  @!UP0 UMOV UR7, 0x400 ;  /* 0x0000040000078882 */ /* 0x000fe20000000000 */
[----:B------:R-:W-:-:S04]  /*0620*/  @!UP0 UIADD3 UR4, -UR4, 0x100000, URZ ;  /* 0x0010000004048890 */ /* 0x000fc8000fffe13f */
[----:B------:R-:W-:Y:S02]  /*0630*/  @!UP0 USHF.L.U32 UR5, UR4, 0xb, URZ ;  /* 0x0000000b04058899 */ /* 0x000fe4000800063f */
[----:B------:R-:W-:Y:S01]  /*0640*/  @!UP0 USHF.L.U32 UR4, UR4, 0x1, URZ ;  /* 0x0000000104048899 */ /* 0x000fe2000800063f */
[----:B------:R-:W-:Y:S01]  /*0650*/  LOP3.LUT R5, R5, 0xfffffffc, RZ, 0xc0, !PT ;  /* 0xfffffffc05057812 */ /* 0x000fe200078ec0ff */
[----:B------:R-:W-:Y:S01]  /*0660*/  VOTEU.ALL UP1, P0 ;  /* 0x00000000003f7886 */ /* 0x000fe20000020000 */
[----:B------:R-:W2:Y:S01]  /*0670*/  @!UP0 S2UR UR8, SR_CgaCtaId ;  /* 0x00000000000889c3 */ /* 0x000ea20000008800 */
[----:B0-----:R-:W-:Y:S02]  /*0680*/  R2UR UR12, R8 ;  /* 0x00000000080c72ca */ /* 0x001fe400000e0000 */
[----:B------:R-:W-:Y:S01]  /*0690*/  IMAD.IADD R5, R4, 0x1, -R5 ;  /* 0x0000000104057824 */ /* 0x000fe200078e0a05 */
[----:B-----5:R-:W-:-:S04]  /*06a0*/  R2UR UR6, R6 ;  /* 0x00000000060672ca */ /* 0x020fc800000e0000 */
[----:B------:R-:W-:-:S06]  /*06b0*/  LEA R2, R2, R5, 0x2 ;  /* 0x0000000502027211 */ /* 0x000fcc00078e10ff */
[----:B------:R-:W-:Y:S01]  /*06c0*/  UIADD3 UR12, -UR12, URZ, URZ ;  /* 0x0000003f0c0c7290 */ /* 0x000fe2000fffe13f */
[----:B------:R-:W-:Y:S01]  /*06d0*/  IMAD.SHL.U32 R155, R2, 0x4, RZ ;  /* 0x00000004029b7824 */ /* 0x000fe200078e00ff */
[----:B-1----:R-:W-:Y:S02]  /*06e0*/  ISETP.EQ.U32.AND P3, PT, R0, 0x1, PT ;  /* 0x000000010000780c */ /* 0x002fe40003f62070 */
[----:B------:R-:W-:Y:S02]  /*06f0*/  UIMAD UR14, UR11, UR12, UR10 ;  /* 0x0000000c0b0e72a4 */ /* 0x000fe4000f8e020a */
[----:B------:R-:W-:Y:S01]  /*0700*/  LOP3.LUT R155, R2, 0xc, R155, 0x78, !PT ;  /* 0x0000000c029b7812 */ /* 0x000fe200078e789b */
[----:B------:R-:W-:Y:S02]  /*0710*/  UIADD3 UR6, -UR6, URZ, URZ ;  /* 0x0000003f06067290 */ /* 0x000fe4000fffe13f */
[----:B--2---:R-:W-:Y:S01]  /*0720*/  @!UP0 ULEA UR7, UR8, UR7, 0x18 ;  /* 0x0000000708078291 */ /* 0x004fe2000f8ec03f */
[----:B------:R-:W-:Y:S01]  /*0730*/  ISETP.NE.AND P1, PT, R155, UR14, PT ;  /* 0x0000000e9b007c0c */ /* 0x000fe2000bf25270 */
[----:B------:R-:W-:Y:S01]  /*0740*/  VOTEU.ALL UP0, P0 ;  /* 0x00000000003f7886 */ /* 0x000fe20000000000 */
[----:B------:R-:W-:Y:S01]  /*0750*/  ULDC UR8, c[0x0][0x144] ;  /* 0x0000510000087ab9 */ /* 0x000fe20000000800 */
[----:B------:R-:W-:Y:S01]  /*0760*/  LOP3.LUT P0, RZ, R3, 0x7, RZ, 0xc0, !PT ;  /* 0x0000000703ff7812 */ /* 0x000fe2000780c0ff */
[----:B------:R-:W-:-:S03]  /*0770*/  UIMAD UR8, UR8, UR6, UR13 ;  /* 0x00000006080872a4 */ /* 0x000fc6000f8e020d */
[----:B------:R-:W-:-:S03]  /*0780*/  ISETP.LT.U32.AND P0, PT, R155, 0x4, !P0 ;  /* 0x000000049b00780c */ /* 0x000fc60004701070 */
[----:B------:R-:W-:Y:S01]  /*0790*/  ISETP.EQ.OR P1, PT, RZ, UR8, !P1 ;  /* 0x00000008ff007c0c */ /* 0x000fe2000cf22670 */
[----:B------:R-:W0:Y:S02]  /*07a0*/  FENCE.VIEW.ASYNC.S ;  /* 0x00000000000073c6 */ /* 0x000e240000000000 */
[----:B0-----:R0:W1:Y:S01]  /*07b0*/  @!UP0 SYNCS.EXCH.64 URZ, [UR7+0x80], UR4 ;  /* 0x00008004073f85b2 */ /* 0x0010620008000100 */
[----:B------:R-:W-:-:S04]  /*07c0*/  PLOP3.LUT P0, PT, P0, P1, PT, 0x80, 0x0 ;  /* 0x000000000000781c */ /* 0x000fc80000703070 */
[----:B------:R-:W-:Y:S01]  /*07d0*/  P2R R19, PR, RZ, 0x1 ;  /* 0x00000001ff137803 */ /* 0x000fe20000000000 */
[----:B------:R0:W2:Y:S01]  /*07e0*/  @!UP1 SYNCS.EXCH.64 URZ, [UR7+0x88], UR4 ;  /* 0x00008804073f95b2 */ /* 0x0000a20008000100 */
[----:B------:R-:W-:Y:S01]  /*07f0*/  NOP ;  /* 0x0000000000007918 */ /* 0x000fe20000000000 */
[----:B------:R-:W-:Y:S06]  /*0800*/  @!P3 BRA `(.L_x_3) ;  /* 0x000000000008b947 */ /* 0x000fec0003800000 */
[----:B-1234-:R-:W-:Y:S01]  /*0810*/  UCGABAR_ARV ;  /* 0x00000000000079c7 */ /* 0x01efe20008000000 */
[----:B------:R-:W-:Y:S05]  /*0820*/  BRA `(.L_x_4) ;  /* 0x0000000000047947 */ /* 0x000fea0003800000 */
.L_x_3:
[----:B-1234-:R-:W-:Y:S01]  /*0830*/  NOP ;  /* 0x0000000000007918 */ /* 0x01efe20000000000 */
.L_x_4:
[----:B0-----:R-:W-:Y:S01]  /*0840*/  ULDC UR4, c[0x0][0x65c] ;  /* 0x0001970000047ab9 */ /* 0x001fe20000000800 */
[----:B------:R-:W-:Y:S01]  /*0850*/  UMOV UR5, URZ ;  /* 0x0000003f00057c82 */ /* 0x000fe20008000000 */
[----:B------:R-:W-:-:S03]  /*0860*/  UISETP.NE.AND UP0, UPT, UR4, 0x1, UPT ;  /* 0x000000010400788c */ /* 0x000fc6000bf05270 */
[----:B------:R-:W-:Y:S01]  /*0870*/  UMOV UR4, UR13 ;  /* 0x0000000d00047c82 */ /* 0x000fe20008000000 */
[----:B------:R-:W-:Y:S02]  /*0880*/  UP2UR UR46, UPR, URZ, 0x1 ;  /* 0x000000013f2e7883 */ /* 0x000fe40008000000 */
[----:B------:R-:W-:Y:S02]  /*0890*/  PLOP3.LUT P0, PT, PT, PT, UP0, 0x80, 0x0 ;  /* 0x000000000000781c */ /* 0x000fe40003f0f008 */
[----:B------:R-:W-:Y:S02]  /*08a0*/  PLOP3.LUT P1, PT, PT, PT, UP0, 0x80, 0x0 ;  /* 0x000000000000781c */ /* 0x000fe40003f2f008 */
[----:B------:R-:W-:Y:S01]  /*08b0*/  PLOP3.LUT P5, PT, PT, PT, UP0, 0x80, 0x0 ;  /* 0x000000000000781c */ /* 0x000fe20003faf008 */
[----:B------:R-:W-:Y:S01]  /*08c0*/  @UP0 ULDC UR14, c[0x0][0x10] ;  /* 0x00000400000e0ab9 */ /* 0x000fe20000000800 */
[----:B------:R-:W-:Y:S01]  /*08d0*/  @UP0 UMOV UR6, UR10 ;  /* 0x0000000a00060c82 */ /* 0x000fe20008000000 */
[----:B------:R-:W-:Y:S01]  /*08e0*/  @UP0 UMOV UR7, URZ ;  /* 0x0000003f00070c82 */ /* 0x000fe20008000000 */
[----:B------:R-:W-:Y:S01]  /*08f0*/  PLOP3.LUT P4, PT, PT, PT, UP0, 0x80, 0x0 ;  /* 0x000000000000781c */ /* 0x000fe20003f8f008 */
[----:B------:R-:W-:-:S03]  /*0900*/  @UP0 UIMAD.WIDE.U32 UR14, UR13, UR14, UR6 ;  /* 0x0000000e0d0e02a5 */ /* 0x000fc6000f8e0006 */
[----:B------:R-:W-:Y:S01]  /*0910*/  @!UP0 ULDC UR7, c[0x0][0xc] ;  /* 0x0000030000078ab9 */ /* 0x000fe20000000800 */
[----:B------:R-:W-:Y:S01]  /*0920*/  @UP0 UMOV UR6, URZ ;  /* 0x0000003f00060c82 */ /* 0x000fe20008000000 */
[----:B------:R-:W-:Y:S01]  /*0930*/  @!UP0 UIMAD.WIDE.U32 UR4, UR10, UR7, UR4 ;  /* 0x000000070a0482a5 */ /* 0x000fe2000f8e0004 */
[----:B------:R-:W-:Y:S01]  /*0940*/  IMAD.U32 R2, RZ, RZ, UR14 ;  /* 0x0000000eff027e24 */ /* 0x000fe2000f8e00ff */
[----:B------:R-:W-:Y:S02]  /*0950*/  @UP0 UIADD3 UR6, UR15, UR6, URZ ;  /* 0x000000060f060290 */ /* 0x000fe4000fffe03f */
[----:B------:R-:W-:Y:S02]  /*0960*/  IMAD.U32 R3, RZ, RZ, UR15 ;  /* 0x0000000fff037e24 */ /* 0x000fe4000f8e00ff */
[----:B------:R-:W-:Y:S02]  /*0970*/  @P0 IMAD.MOV.U32 R7, RZ, RZ, R2 ;  /* 0x000000ffff070224 */ /* 0x000fe400078e0002 */
[----:B------:R-:W-:Y:S01]  /*0980*/  IMAD.U32 R2, RZ, RZ, UR4 ;  /* 0x00000004ff027e24 */ /* 0x000fe2000f8e00ff */
[----:B------:R-:W-:Y:S01]  /*0990*/  @P1 MOV R6, UR6 ;  /* 0x0000000600061c02 */ /* 0x000fe20008000f00 */
[----:B------:R-:W-:-:S02]  /*09a0*/  IMAD.U32 R5, RZ, RZ, UR5 ;  /* 0x00000005ff057e24 */ /* 0x000fc4000f8e00ff */
[----:B------:R-:W-:Y:S01]  /*09b0*/  IMAD.U32 R3, RZ, RZ, UR5 ;  /* 0x00000005ff037e24 */ /* 0x000fe2000f8e00ff */
[----:B------:R-:W-:Y:S01]  /*09c0*/  @!P4 MOV R7, R2 ;  /* 0x000000020007c202 */ /* 0x000fe20000000f00 */
[----:B------:R-:W-:Y:S02]  /*09d0*/  @!P5 IMAD.MOV.U32 R6, RZ, RZ, R5 ;  /* 0x000000ffff06d224 */ /* 0x000fe400078e0005 */
[----:B------:R-:W-:-:S03]  /*09e0*/  IMAD.U32 R4, RZ, RZ, UR4 ;  /* 0x00000004ff047e24 */ /* 0x000fc6000f8e00ff */
[----:B------:R0:W-:Y:S04]  /*09f0*/  STL [R1+0x200], R6 ;  /* 0x0002000601007387 */ /* 0x0001e80000100800 */
[----:B------:R0:W-:Y:S01]  /*0a00*/  STL [R1+0x204], R7 ;  /* 0x0002040701007387 */ /* 0x0001e20000100800 */
[----:B------:R-:W-:Y:S05]  /*0a10*/  @!P3 BRA `(.L_x_5) ;  /* 0x00000000000cb947 */ /* 0x000fea0003800000 */
[----:B------:R-:W-:Y:S01]  /*0a20*/  UCGABAR_WAIT ;  /* 0x0000000000007dc7 */ /* 0x000fe20008000000 */
[----:B------:R-:W-:Y:S01]  /*0a30*/  CCTL.IVALL ;  /* 0x00000000ff00798f */ /* 0x000fe20002000000 */
[----:B------:R-:W-:Y:S05]  /*0a40*/  BRA `(.L_x_6) ;  /* 0x0000000000047947 */ /* 0x000fea0003800000 */
.L_x_5:
[----:B------:R-:W-:Y:S06]  /*0a50*/  BAR.SYNC.DEFER_BLOCKING 0x0 ;  /* 0x0000000000007b1d */ /* 0x000fec0000010000 */
.L_x_6:
[----:B------:R-:W-:Y:S05]  /*0a60*/  @!P2 BRA `(.L_x_7) ;  /* 0x0000012000d4a947 */ /* 0x000fea0003800000 */
[----:B------:R-:W-:-:S06]  /*0a70*/  UISETP.GT.U32.AND UP0, UPT, UR16, 0x1, UPT ;  /* 0x000000011000788c */ /* 0x000fcc000bf04070 */
[----:B------:R-:W-:-:S13]  /*0a80*/  PLOP3.LUT P0, PT, PT, PT, UP0, 0x80, 0x0 ;  /* 0x000000000000781c */ /* 0x000fda0003f0f008 */
[----:B------:R-:W-:Y:S05]  /*0a90*/  @P0 EXIT ;  /* 0x000000000000094d */ /* 0x000fea0003800000 */
[----:B------:R-:W-:Y:S01]  /*0aa0*/  ULDC.64 UR4, c[0x0][0x650] ;  /* 0x0001940000047ab9 */ /* 0x000fe20000000a00 */
[----:B------:R-:W-:Y:S01]  /*0ab0*/  UMOV UR41, 0xffffffff ;  /* 0xffffffff00297882 */ /* 0x000fe20000000000 */
[----:B------:R-:W-:Y:S01]  /*0ac0*/  ISETP.GE.U32.AND P0, PT, R7, UR4, PT ;  /* 0x0000000407007c0c */ /* 0x000fe2000bf06070 */
[----:B------:R-:W-:Y:S01]  /*0ad0*/  UMOV UR42, 0xffffffff ;  /* 0xffffffff002a7882 */ /* 0x000fe20000000000 */
[----:B------:R-:W-:Y:S01]  /*0ae0*/  UMOV UR43, 0xffffffff ;  /* 0xffffffff002b7882 */ /* 0x000fe20000000000 */
[----:B------:R-:W-:Y:S02]  /*0af0*/  PRMT R0, RZ, 0x7610, R0 ;  /* 0x00007610ff007816 */ /* 0x000fe40000000000 */
[----:B------:R-:W-:-:S13]  /*0b00*/  ISETP.GE.U32.AND.EX P0, PT, R6, UR5, PT, P0 ;  /* 0x0000000506007c0c */ /* 0x000fda000bf06100 */
[----:B------:R-:W-:Y:S05]  /*0b10*/  @P0 BRA `(.L_x_8) ;  /* 0x0000000400480947 */ /* 0x000fea0003800000 */
[----:B------:R-:W-:Y:S01]  /*0b20*/  ULDC.64 UR16, c[0x0][0x628] ;  /* 0x00018a0000107ab9 */ /* 0x000fe20000000a00 */
[C---:B------:R-:W-:Y:S01]  /*0b30*/  R2UR UR19, R7.reuse ;  /* 0x00000000071372ca */ /* 0x040fe200000e0000 */
[----:B------:R-:W-:Y:S01]  /*0b40*/  ULDC UR18, c[0x0][0x630] ;  /* 0x00018c0000127ab9 */ /* 0x000fe20000000800 */
[----:B------:R-:W-:Y:S02]  /*0b50*/  ISETP.NE.U32.AND P0, PT, RZ, UR16, PT ;  /* 0x00000010ff007c0c */ /* 0x000fe4000bf05070 */
[----:B------:R-:W-:Y:S02]  /*0b60*/  R2UR UR4, R7 ;  /* 0x00000000070472ca */ /* 0x000fe400000e0000 */
[----:B------:R-:W-:Y:S02]  /*0b70*/  ISETP.NE.AND.EX P0, PT, RZ, UR17, PT, P0 ;  /* 0x00000011ff007c0c */ /* 0x000fe4000bf05300 */
[----:B------:R-:W-:-:S11]  /*0b80*/  R2UR UR5, R6 ;  /* 0x00000000060572ca */ /* 0x000fd600000e0000 */
[----:B------:R-:W-:Y:S05]  /*0b90*/  @!P0 BRA `(.L_x_9) ;  /* 0x0000000000308947 */ /* 0x000fea0003800000 */
[----:B------:R-:W-:Y:S01]  /*0ba0*/  R2UR UR4, R7 ;  /* 0x00000000070472ca */ /* 0x000fe200000e0000 */
[----:B------:R-:W-:Y:S01]  /*0bb0*/  ULDC UR9, c[0x0][0x634] ;  /* 0x00018d0000097ab9 */ /* 0x000fe20000000800 */
[----:B------:R-:W-:-:S11]  /*0bc0*/  R2UR UR13, R6 ;  /* 0x00000000060d72ca */ /* 0x000fd600000e0000 */
[----:B------:R-:W-:-:S04]  /*0bd0*/  UIADD3 UR9, UP0, UR4, UR9, URZ ;  /* 0x0000000904097290 */ /* 0x000fc8000ff1e03f */
[----:B------:R-:W-:-:S04]  /*0be0*/  UIADD3.X UR13, URZ, UR13, URZ, UP0, !UPT ;  /* 0x0000000d3f0d7290 */ /* 0x000fc800087fe43f */
[----:B------:R-:W-:-:S04]  /*0bf0*/  UIMAD.WIDE.U32 UR4, UR13, UR16, URZ ;  /* 0x000000100d0472a5 */ /* 0x000fc8000f8e003f */
[----:B------:R-:W-:Y:S02]  /*0c00*/  UIMAD.WIDE.U32 UR6, UP0, UR9, UR17, UR4 ;  /* 0x00000011090672a5 */ /* 0x000fe4000f800004 */
[----:B------:R-:W-:Y:S02]  /*0c10*/  UIMAD.WIDE.U32 UR4, UR9, UR16, URZ ;  /* 0x00000010090472a5 */ /* 0x000fe4000f8e003f */
[----:B------:R-:W-:Y:S02]  /*0c20*/  UIADD3.X UR15, URZ, URZ, URZ, UP0, !UPT ;  /* 0x0000003f3f0f7290 */ /* 0x000fe400087fe43f */
[----:B------:R-:W-:Y:S01]  /*0c30*/  UIADD3 URZ, UP0, UR5, UR6, URZ ;  /* 0x00000006053f7290 */ /* 0x000fe2000ff1e03f */
[----:B------:R-:W-:-:S03]  /*0c40*/  UMOV UR14, UR7 ;  /* 0x00000007000e7c82 */ /* 0x000fc60008000000 */
[----:B------:R-:W-:-:S12]  /*0c50*/  UIMAD.WIDE.U32.X UR4, UR13, UR17, UR14, UP0 ;  /* 0x000000110d0472a5 */ /* 0x000fd800080e040e */
.L_x_9:
[----:B------:R-:W-:Y:S01]  /*0c60*/  USHF.R.U64 UR43, UR4, UR18, UR5 ;  /* 0x00000012042b7299 */ /* 0x000fe20008001205 */
[----:B------:R-:W-:Y:S01]  /*0c70*/  R2UR UR7, R6 ;  /* 0x00000000060772ca */ /* 0x000fe200000e0000 */
[----:B------:R-:W-:Y:S02]  /*0c80*/  USHF.R.U32.HI UR4, URZ, UR18, UR5 ;  /* 0x000000123f047299 */ /* 0x000fe40008011605 */
[----:B------:R-:W-:Y:S01]  /*0c90*/  UIADD3 UR5, UP0, URZ, -UR43, URZ ;  /* 0x8000002b3f057290 */ /* 0x000fe2000ff1e03f */
[----:B------:R-:W-:Y:S01]  /*0ca0*/  ULDC.64 UR14, c[0x0][0x620] ;  /* 0x00018800000e7ab9 */ /* 0x000fe20000000a00 */
[----:B------:R-:W-:Y:S02]  /*0cb0*/  UMOV UR6, UR19 ;  /* 0x0000001300067c82 */ /* 0x000fe40008000000 */
[----:B------:R-:W-:Y:S01]  /*0cc0*/  UIADD3.X UR4, URZ, ~UR4, URZ, UP0, !UPT ;  /* 0x800000043f047290 */ /* 0x000fe200087fe43f */
[----:B------:R-:W-:Y:S01]  /*0cd0*/  ULDC UR9, c[0x0][0x618] ;  /* 0x0001860000097ab9 */ /* 0x000fe20000000800 */
[----:B------:R-:W-:-:S02]  /*0ce0*/  UIMAD UR12, UR11, UR12, UR10 ;  /* 0x0000000c0b0c72a4 */ /* 0x000fc4000f8e020a */
[----:B------:R-:W-:Y:S02]  /*0cf0*/  UIMAD UR4, UR4, UR14, URZ ;  /* 0x0000000e040472a4 */ /* 0x000fe4000f8e023f */
[----:B------:R-:W-:Y:S02]  /*0d00*/  UIMAD.WIDE.U32 UR6, UR5, UR14, UR6 ;  /* 0x0000000e050672a5 */ /* 0x000fe4000f8e0006 */
[----:B------:R-:W-:Y:S01]  /*0d10*/  UIMAD UR4, UR5, UR15, UR4 ;  /* 0x0000000f050472a4 */ /* 0x000fe2000f8e0204 */
[----:B------:R-:W-:Y:S01]  /*0d20*/  ULDC UR10, c[0x0][0x608] ;  /* 0x00018200000a7ab9 */ /* 0x000fe20000000800 */
[----:B------:R-:W-:Y:S02]  /*0d30*/  ULDC UR18, c[0x0][0x658] ;  /* 0x0001960000127ab9 */ /* 0x000fe40000000800 */
[----:B------:R-:W-:Y:S01]  /*0d40*/  UIADD3 UR7, UR7, UR4, URZ ;  /* 0x0000000407077290 */ /* 0x000fe2000fffe03f */
[----:B------:R-:W-:Y:S02]  /*0d50*/  UMOV UR11, 0xffffffff ;  /* 0xffffffff000b7882 */ /* 0x000fe40000000000 */
[----:B------:R-:W-:Y:S01]  /*0d60*/  ULDC.64 UR4, c[0x0][0x640] ;  /* 0x0001900000047ab9 */ /* 0x000fe20000000a00 */
[----:B------:R-:W-:Y:S01]  /*0d70*/  USHF.R.U64 UR16, UR6, UR9, UR7 ;  /* 0x0000000906107299 */ /* 0x000fe20008001207 */
[----:B------:R-:W-:Y:S01]  /*0d80*/  ISETP.NE.U32.AND P0, PT, RZ, UR4, PT ;  /* 0x00000004ff007c0c */ /* 0x000fe2000bf05070 */
[----:B------:R-:W-:-:S02]  /*0d90*/  USHF.R.U32.HI UR7, URZ, UR9, UR7 ;  /* 0x000000093f077299 */ /* 0x000fc40008011607 */
[----:B------:R-:W-:Y:S01]  /*0da0*/  USHF.L.U32 UR6, UR11, UR18, URZ ;  /* 0x000000120b067299 */ /* 0x000fe2000800063f */
[----:B------:R-:W-:Y:S01]  /*0db0*/  ISETP.NE.AND.EX P0, PT, RZ, UR5, PT, P0 ;  /* 0x00000005ff007c0c */ /* 0x000fe2000bf05300 */
[----:B------:R-:W-:Y:S02]  /*0dc0*/  USHF.R.U64 UR22, UR16, UR10, UR7 ;  /* 0x0000000a10167299 */ /* 0x000fe40008001207 */
[----:B------:R-:W-:Y:S02]  /*0dd0*/  USHF.R.U32.HI UR7, URZ, UR10, UR7 ;  /* 0x0000000a3f077299 */ /* 0x000fe40008011607 */
[----:B------:R-:W-:Y:S02]  /*0de0*/  UISETP.NE.AND UP1, UPT, UR46, URZ, UPT ;  /* 0x0000003f2e00728c */ /* 0x000fe4000bf25270 */
[----:B------:R-:W-:Y:S01]  /*0df0*/  USHF.R.U64 UR23, UR22, UR18, UR7 ;  /* 0x0000001216177299 */ /* 0x000fe20008001207 */
[----:B------:R-:W-:Y:S01]  /*0e00*/  ULDC UR17, c[0x0][0x600] ;  /* 0x0001800000117ab9 */ /* 0x000fe20000000800 */
[----:B------:R-:W-:-:S02]  /*0e10*/  ULOP3.LUT UR13, URZ, UR6, URZ, 0x33, !UPT ;  /* 0x000000063f0d7292 */ /* 0x000fc4000f8e333f */
[----:B------:R-:W-:Y:S02]  /*0e20*/  UIADD3 UR15, UR17, -0x1, URZ ;  /* 0xffffffff110f7890 */ /* 0x000fe4000fffe03f */
[----:B------:R-:W-:Y:S02]  /*0e30*/  USEL UR12, UR8, UR12, !UP1 ;  /* 0x0000000c080c7287 */ /* 0x000fe4000c800000 */
[----:B------:R-:W-:Y:S01]  /*0e40*/  USHF.R.U32.HI UR7, URZ, UR18, UR7 ;  /* 0x000000123f077299 */ /* 0x000fe20008011607 */
[----:B------:R-:W-:Y:S01]  /*0e50*/  ULDC UR19, c[0x0][0x648] ;  /* 0x0001920000137ab9 */ /* 0x000fe20000000800 */
[----:B------:R-:W-:Y:S01]  /*0e60*/  ULDC UR20, c[0x0][0x638] ;  /* 0x00018e0000147ab9 */ /* 0x000fe20000000800 */
[----:B------:R-:W-:Y:S01]  /*0e70*/  UMOV UR21, 0x1 ;  /* 0x0000000100157882 */ /* 0x000fe20000000000 */
[----:B------:R-:W-:Y:S01]  /*0e80*/  UMOV UR6, UR23 ;  /* 0x0000001700067c82 */ /* 0x000fe20008000000 */
[----:B------:R-:W-:Y:S07]  /*0e90*/  @!P0 BRA `(.L_x_10) ;  /* 0x0000000000308947 */ /* 0x000fee0003800000 */
[----:B------:R-:W-:Y:S02]  /*0ea0*/  ULDC UR10, c[0x0][0x64c] ;  /* 0x00019300000a7ab9 */ /* 0x000fe40000000800 */
        /* <DEDUP_REMOVED lines=8> */
[----:B------:R-:W-:-:S07]  /*0f30*/  UIMAD.WIDE.U32.X UR4, UR14, UR5, UR10, UP0 ;  /* 0x000000050e0472a5 */ /* 0x000fce00080e040a */
[----:B------:R-:W-:Y:S01]  /*0f40*/  UMOV UR6, UR4 ;  /* 0x0000000400067c82 */ /* 0x000fe20008000000 */
[----:B------:R-:W-:-:S05]  /*0f50*/  UMOV UR7, UR5 ;  /* 0x0000000500077c82 */ /* 0x000fca0008000000 */
.L_x_10:
[----:B------:R-:W-:Y:S01]  /*0f60*/  USHF.R.U64 UR5, UR6, UR19, UR7 ;  /* 0x0000001306057299 */ /* 0x000fe20008001207 */
[----:B------:R-:W-:Y:S01]  /*0f70*/  IMAD.MOV.U32 R0, RZ, RZ, 0x1 ;  /* 0x00000001ff007424 */ /* 0x000fe200078e00ff */
[----:B------:R-:W-:Y:S02]  /*0f80*/  USHF.L.U32 UR4, UR21, UR18, URZ ;  /* 0x0000001215047299 */ /* 0x000fe4000800063f */
[----:B------:R-:W-:Y:S02]  /*0f90*/  ULOP3.LUT UR13, UR22, UR13, URZ, 0xc0, !UPT ;  /* 0x0000000d160d7292 */ /* 0x000fe4000f8ec03f */
[----:B------:R-:W-:Y:S02]  /*0fa0*/  UIADD3 UR6, -UR5, URZ, URZ ;  /* 0x0000003f05067290 */ /* 0x000fe4000fffe13f */
[----:B------:R-:W-:Y:S02]  /*0fb0*/  UIMAD UR13, UR4, UR5, UR13 ;  /* 0x00000005040d72a4 */ /* 0x000fe4000f8e020d */
[----:B------:R-:W-:-:S02]  /*0fc0*/  ULOP3.LUT UR15, UR16, UR15, URZ, 0xc0, !UPT ;  /* 0x0000000f100f7292 */ /* 0x000fc4000f8ec03f */
[----:B------:R-:W-:Y:S01]  /*0fd0*/  UIMAD UR4, UR6, UR20, UR23 ;  /* 0x00000014060472a4 */ /* 0x000fe2000f8e0217 */
[----:B------:R-:W-:Y:S01]  /*0fe0*/  ULDC UR5, c[0x0][0x610] ;  /* 0x0001840000057ab9 */ /* 0x000fe20000000800 */
[----:B------:R-:W-:Y:S02]  /*0ff0*/  UISETP.NE.AND UP0, UPT, UR46, URZ, UPT ;  /* 0x0000003f2e00728c */ /* 0x000fe4000bf05270 */
[----:B------:R-:W-:Y:S02]  /*1000*/  UIMAD UR12, UR13, UR5, UR12 ;  /* 0x000000050d0c72a4 */ /* 0x000fe4000f8e020c */
[----:B------:R-:W-:-:S04]  /*1010*/  UIMAD UR4, UR4, UR17, UR15 ;  /* 0x00000011040472a4 */ /* 0x000fc8000f8e020f */
[----:B------:R-:W-:Y:S02]  /*1020*/  USEL UR42, UR4, UR12, !UP0 ;  /* 0x0000000c042a7287 */ /* 0x000fe4000c000000 */
[----:B------:R-:W-:-:S12]  /*1030*/  USEL UR41, UR12, UR4, !UP0 ;  /* 0x000000040c297287 */ /* 0x000fd8000c000000 */
.L_x_8:
[----:B------:R-:W-:-:S08]  /*1040*/  NOP ;  /* 0x0000000000007918 */ /* 0x000fd00000000000 */
[----:B------:R-:W1:Y:S02]  /*1050*/  USETMAXREG.TRY_ALLOC.CTAPOOL UP0, 0xf0 ;  /* 0x000000f0000079c8 */ /* 0x000e640008000600 */
[----:B-1----:R-:W-:-:S13]  /*1060*/  PLOP3.LUT P0, PT, PT, PT, UP0, 0x80, 0x0 ;  /* 0x000000000000781c */ /* 0x002fda0003f0f008 */
[----:B------:R-:W-:Y:S05]  /*1070*/  @!P0 BRA `(.L_x_8) ;  /* 0xfffffffc00f08947 */ /* 0x000fea000383ffff */
[----:B------:R-:W-:Y:S01]  /*1080*/  ULDC.64 UR4, c[0x0][0x598] ;  /* 0x0001660000047ab9 */ /* 0x000fe20000000a00 */
[----:B------:R-:W-:Y:S01]  /*1090*/  ULDC.64 UR36, c[0x0][0x208] ;  /* 0x0000820000247ab9 */ /* 0x000fe20000000a00 */
[----:B------:R-:W-:-:S04]  /*10a0*/  ISETP.NE.U32.AND P0, PT, RZ, UR4, PT ;  /* 0x00000004ff007c0c */ /* 0x000fc8000bf05070 */
[----:B------:R-:W-:-:S13]  /*10b0*/  ISETP.NE.AND.EX P0, PT, RZ, UR5, PT, P0 ;  /* 0x00000005ff007c0c */ /* 0x000fda000bf05300 */
[----:B------:R-:W-:Y:S05]  /*10c0*/  @!P0 BRA `(.L_x_11) ;  /* 0x00000000001c8947 */ /* 0x000fea0003800000 */
[----:B------:R-:W1:Y:S02]  /*10d0*/  LDC.64 R2, c[0x0][0x598] ;  /* 0x00016600ff027b82 */ /* 0x000e640000000a00 */
[----:B-1----:R-:W2:Y:S02]  /*10e0*/  LDG.E.64 R2, desc[UR36][R2.64] ;  /* 0x0000002402027981 */ /* 0x002ea4000c1e1b00 */
[----:B--2---:R-:W-:-:S04]  /*10f0*/  ISETP.NE.U32.AND P0, PT, R2, RZ, PT ;  /* 0x000000ff0200720c */ /* 0x004fc80003f05070 */
[----:B------:R-:W-:-:S13]  /*1100*/  ISETP.NE.AND.EX P0, PT, R3, RZ, PT, P0 ;  /* 0x000000ff0300720c */ /* 0x000fda0003f05300 */
[----:B------:R-:W-:Y:S05]  /*1110*/  @!P0 BRA `(.L_x_11) ;  /* 0x0000000000088947 */ /* 0x000fea0003800000 */
[----:B------:R1:W5:Y:S01]  /*1120*/  LD.E R17, desc[UR36][R2.64] ;  /* 0x0000002402117980 */ /* 0x000362000c101900 */
[----:B------:R-:W-:Y:S05]  /*1130*/  BRA `(.L_x_12) ;  /* 0x0000000000247947 */ /* 0x000fea0003800000 */
.L_x_11:
[----:B------:R-:W-:Y:S02]  /*1140*/  ULDC.64 UR4, c[0x0][0x588] ;  /* 0x0001620000047ab9 */ /* 0x000fe40000000a00 */
[----:B------:R-:W-:-:S04]  /*1150*/  ISETP.NE.U32.AND P0, PT, RZ, UR4, PT ;  /* 0x00000004ff007c0c */ /* 0x000fc8000bf05070 */
[----:B------:R-:W-:-:S13]  /*1160*/  ISETP.NE.AND.EX P0, PT, RZ, UR5, PT, P0 ;  /* 0x00000005ff007c0c */ /* 0x000fda000bf05300 */
[----:B------:R-:W-:Y:S05]  /*1170*/  @!P0 BRA `(.L_x_13) ;  /* 0x00000000000c8947 */ /* 0x000fea0003800000 */
[----:B------:R-:W1:Y:S02]  /*1180*/  LDC.64 R2, c[0x0][0x588] ;  /* 0x00016200ff027b82 */ /* 0x000e640000000a00 */
[----:B-1----:R2:W5:Y:S01]  /*1190*/  LDG.E R17, desc[UR36][R2.64] ;  /* 0x0000002402117981 */ /* 0x002562000c1e1900 */
[----:B------:R-:W-:Y:S05]  /*11a0*/  BRA `(.L_x_12) ;  /* 0x0000000000087947 */ /* 0x000fea0003800000 */
.L_x_13:
[----:B------:R-:W-:Y:S02]  /*11b0*/  ULDC UR4, c[0x0][0x580] ;  /* 0x0001600000047ab9 */ /* 0x000fe40000000800 */
[----:B------:R-:W-:-:S07]  /*11c0*/  IMAD.U32 R17, RZ, RZ, UR4 ;  /* 0x00000004ff117e24 */ /* 0x000fce000f8e00ff */
.L_x_12:
[----:B------:R-:W-:Y:S02]  /*11d0*/  ULDC.64 UR4, c[0x0][0x5a0] ;  /* 0x0001680000047ab9 */ /* 0x000fe40000000a00 */
[----:B------:R-:W-:-:S04]  /*11e0*/  ISETP.NE.U32.AND P0, PT, RZ, UR4, PT ;  /* 0x00000004ff007c0c */ /* 0x000fc8000bf05070 */
[----:B------:R-:W-:-:S13]  /*11f0*/  ISETP.NE.AND.EX P0, PT, RZ, UR5, PT, P0 ;  /* 0x00000005ff007c0c */ /* 0x000fda000bf05300 */
[----:B------:R-:W-:Y:S05]  /*1200*/  @!P0 BRA `(.L_x_14) ;  /* 0x00000000001c8947 */ /* 0x000fea0003800000 */
[----:B-12---:R-:W1:Y:S02]  /*1210*/  LDC.64 R2, c[0x0][0x5a0] ;  /* 0x00016800ff027b82 */ /* 0x006e640000000a00 */
[----:B-1----:R-:W2:Y:S02]  /*1220*/  LDG.E.64 R2, desc[UR36][R2.64] ;  /* 0x0000002402027981 */ /* 0x002ea4000c1e1b00 */
[----:B--2---:R-:W-:-:S04]  /*1230*/  ISETP.NE.U32.AND P0, PT, R2, RZ, PT ;  /* 0x000000ff0200720c */ /* 0x004fc80003f05070 */
[----:B------:R-:W-:-:S13]  /*1240*/  ISETP.NE.AND.EX P0, PT, R3, RZ, PT, P0 ;  /* 0x000000ff0300720c */ /* 0x000fda0003f05300 */
[----:B------:R-:W-:Y:S05]  /*1250*/  @!P0 BRA `(.L_x_14) ;  /* 0x0000000000088947 */ /* 0x000fea0003800000 */
[----:B------:R1:W5:Y:S01]  /*1260*/  LD.E R18, desc[UR36][R2.64] ;  /* 0x0000002402127980 */ /* 0x000362000c101900 */
[----:B------:R-:W-:Y:S05]  /*1270*/  BRA `(.L_x_15) ;  /* 0x0000000000247947 */ /* 0x000fea0003800000 */
.L_x_14:
[----:B------:R-:W-:Y:S02]  /*1280*/  ULDC.64 UR4, c[0x0][0x590] ;  /* 0x0001640000047ab9 */ /* 0x000fe40000000a00 */
[----:B------:R-:W-:-:S04]  /*1290*/  ISETP.NE.U32.AND P0, PT, RZ, UR4, PT ;  /* 0x00000004ff007c0c */ /* 0x000fc8000bf05070 */
[----:B------:R-:W-:-:S13]  /*12a0*/  ISETP.NE.AND.EX P0, PT, RZ, UR5, PT, P0 ;  /* 0x00000005ff007c0c */ /* 0x000fda000bf05300 */
[----:B------:R-:W-:Y:S05]  /*12b0*/  @!P0 BRA `(.L_x_16) ;  /* 0x00000000000c8947 */ /* 0x000fea0003800000 */
[----:B-12---:R-:W1:Y:S02]  /*12c0*/  LDC.64 R2, c[0x0][0x590] ;  /* 0x00016400ff027b82 */ /* 0x006e640000000a00 */
[----:B-1----:R2:W5:Y:S01]  /*12d0*/  LDG.E R18, desc[UR36][R2.64] ;  /* 0x0000002402127981 */ /* 0x002562000c1e1900 */
[----:B------:R-:W-:Y:S05]  /*12e0*/  BRA `(.L_x_15) ;  /* 0x0000000000087947 */ /* 0x000fea0003800000 */
.L_x_16:
[----:B------:R-:W-:Y:S02]  /*12f0*/  ULDC UR4, c[0x0][0x584] ;  /* 0x0001610000047ab9 */ /* 0x000fe40000000800 */
[----:B------:R-:W-:-:S07]  /*1300*/  IMAD.U32 R18, RZ, RZ, UR4 ;  /* 0x00000004ff127e24 */ /* 0x000fce000f8e00ff */
.L_x_15:
[----:B------:R-:W-:-:S13]  /*1310*/  LOP3.LUT P0, RZ, R0, 0xff, RZ, 0xc0, !PT ;  /* 0x000000ff00ff7812 */ /* 0x000fda000780c0ff */
[----:B------:R-:W-:Y:S05]  /*1320*/  @!P0 EXIT ;  /* 0x000000000000894d */ /* 0x000fea0003800000 */
[----:B------:R-:W-:Y:S01]  /*1330*/  ULDC UR4, c[0x0][0x28c] ;  /* 0x0000a30000047ab9 */ /* 0x000fe20000000800 */
[----:B------:R-:W-:Y:S01]  /*1340*/  UMOV UR38, URZ ;  /* 0x0000003f00267c82 */ /* 0x000fe20008000000 */
[----:B------:R-:W-:Y:S01]  /*1350*/  UIADD3 UR4, UR4, 0x3f, URZ ;  /* 0x0000003f04047890 */ /* 0x000fe2000fffe03f */
[----:B------:R-:W-:-:S03]  /*1360*/  UMOV UR39, URZ ;  /* 0x0000003f00277c82 */ /* 0x000fc60008000000 */
[----:B------:R-:W-:-:S04]  /*1370*/  USHF.R.S32.HI UR5, URZ, 0x1f, UR4 ;  /* 0x0000001f3f057899 */ /* 0x000fc80008011404 */
[----:B------:R-:W-:-:S04]  /*1380*/  ULEA.HI UR5, UR5, UR4, URZ, 0x6 ;  /* 0x0000000405057291 */ /* 0x000fc8000f8f303f */
[----:B------:R-:W-:-:S12]  /*1390*/  USHF.R.S32.HI UR44, URZ, 0x6, UR5 ;  /* 0x000000063f2c7899 */ /* 0x000fd80008011405 */
.L_x_552:
[----:B------:R-:W3:Y:S01]  /*13a0*/  S2R R0, SR_TID.X ;  /* 0x0000000000007919 */ /* 0x000ee20000002100 */
[----:B----4-:R-:W4:Y:S01]  /*13b0*/  S2UR UR7, SR_CgaCtaId ;  /* 0x00000000000779c3 */ /* 0x010f220000008800 */
[----:B------:R-:W-:Y:S02]  /*13c0*/  UMOV UR6, 0x400 ;  /* 0x0000040000067882 */ /* 0x000fe40000000000 */
[----:B----4-:R-:W-:Y:S01]  /*13d0*/  ULEA UR6, UR7, UR6, 0x18 ;  /* 0x0000000607067291 */ /* 0x010fe2000f8ec03f */
[----:B---3--:R-:W-:-:S04]  /*13e0*/  LOP3.LUT R0, R0, 0x80, RZ, 0xc0, !PT ;  /* 0x0000008000007812 */ /* 0x008fc800078ec0ff */
[----:B------:R-:W-:-:S06]  /*13f0*/  SHF.R.U32.HI R0, RZ, 0x7, R0 ;  /* 0x00000007ff007819 */ /* 0x000fcc0000011600 */
[----:B------:R-:W3:Y:S02]  /*1400*/  SHFL.IDX PT, R0, R0, RZ, 0x1f ;  /* 0x00001fff00007589 */ /* 0x000ee400000e0000 */
[----:B---3--:R-:W-:-:S13]  /*1410*/  R2UR UR4, R0 ;  /* 0x00000000000472ca */ /* 0x008fda00000e0000 */
[----:B------:R-:W-:-:S04]  /*1420*/  ULEA.HI UR5, UR4, UR4, URZ, 0x1 ;  /* 0x0000000404057291 */ /* 0x000fc8000f8f083f */
[----:B------:R-:W-:-:S04]  /*1430*/  ULOP3.LUT UR5, UR5, 0xffffe, URZ, 0xc0, !UPT ;  /* 0x000ffffe05057892 */ /* 0x000fc8000f8ec03f */
[----:B------:R-:W-:-:S03]  /*1440*/  UIADD3 UR5, UR4, -UR5, URZ ;  /* 0x8000000504057290 */ /* 0x000fc6000fffe03f */
[----:B------:R-:W-:Y:S01]  /*1450*/  ULDC UR4, c[0x0][0x28c] ;  /* 0x0000a30000047ab9 */ /* 0x000fe20000000800 */
[----:B------:R-:W-:Y:S01]  /*1460*/  ULEA UR5, UR5, UR6, 0xc ;  /* 0x0000000605057291 */ /* 0x000fe2000f8e603f */
[----:B------:R-:W-:-:S03]  /*1470*/  ISETP.LT.AND P0, PT, RZ, UR4, PT ;  /* 0x00000004ff007c0c */ /* 0x000fc6000bf01270 */
[----:B------:R-:W-:-:S04]  /*1480*/  UIADD3 UR5, UR5, 0x180, URZ ;  /* 0x0000018005057890 */ /* 0x000fc8000fffe03f */
[----:B------:R-:W-:-:S04]  /*1490*/  USHF.R.U32.HI UR5, URZ, 0x4, UR5 ;  /* 0x000000043f057899 */ /* 0x000fc80008011605 */
[----:B------:R-:W-:-:S04]  /*14a0*/  ULOP3.LUT UR5, UR5, 0x3fff, URZ, 0xc0, !UPT ;  /* 0x00003fff05057892 */ /* 0x000fc8000f8ec03f */
[----:B------:R-:W-:Y:S01]  /*14b0*/  ULOP3.LUT UR45, UR5, 0x10000, URZ, 0xfc, !UPT ;  /* 0x00010000052d7892 */ /* 0x000fe2000f8efc3f */
[----:B-----5:R-:W-:Y:S11]  /*14c0*/  @P0 BRA `(.L_x_17) ;  /* 0x0000000000400947 */ /* 0x020ff60003800000 */
[----:B------:R-:W-:Y:S01]  /*14d0*/  MOV R0, 0x0 ;  /* 0x0000000000007802 */ /* 0x000fe20000000f00 */
[----:B------:R-:W-:Y:S01]  /*14e0*/  ULDC.64 UR4, c[0x4][0x68] ;  /* 0x01001a0000047ab9 */ /* 0x000fe20000000a00 */
[----:B------:R-:W-:Y:S01]  /*14f0*/  ULDC.64 UR6, c[0x4][0x8] ;  /* 0x0100020000067ab9 */ /* 0x000fe20000000a00 */
[----:B------:R-:W-:Y:S01]  /*1500*/  MOV R4, UR4 ;  /* 0x0000000400047c02 */ /* 0x000fe20008000f00 */
[----:B-12---:R1:W2:Y:S01]  /*1510*/  LDC.64 R2, c[0x4][R0] ;  /* 0x0100000000027b82 */ /* 0x0062a20000000a00 */
[----:B------:R-:W-:Y:S01]  /*1520*/  IMAD.U32 R5, RZ, RZ, UR5 ;  /* 0x00000005ff057e24 */ /* 0x000fe2000f8e00ff */
[----:B------:R-:W-:Y:S01]  /*1530*/  ULDC.64 UR4, c[0x4][0x70] ;  /* 0x01001c0000047ab9 */ /* 0x000fe20000000a00 */
[----:B------:R-:W-:Y:S01]  /*1540*/  IMAD.U32 R10, RZ, RZ, UR6 ;  /* 0x00000006ff0a7e24 */ /* 0x000fe2000f8e00ff */
[----:B------:R-:W-:Y:S01]  /*1550*/  MOV R11, UR7 ;  /* 0x00000007000b7c02 */ /* 0x000fe20008000f00 */
[----:B0-----:R-:W-:Y:S02]  /*1560*/  IMAD.U32 R6, RZ, RZ, UR4 ;  /* 0x00000004ff067e24 */ /* 0x001fe4000f8e00ff */
[----:B------:R-:W-:-:S02]  /*1570*/  IMAD.U32 R7, RZ, RZ, UR5 ;  /* 0x00000005ff077e24 */ /* 0x000fc4000f8e00ff */
[----:B------:R-:W-:Y:S02]  /*1580*/  IMAD.MOV.U32 R8, RZ, RZ, 0x1e1 ;  /* 0x000001e1ff087424 */ /* 0x000fe400078e00ff */
[----:B------:R-:W-:Y:S02]  /*1590*/  IMAD.MOV.U32 R12, RZ, RZ, 0x1 ;  /* 0x00000001ff0c7424 */ /* 0x000fe400078e00ff */
[----:B-1----:R-:W-:-:S07]  /*15a0*/  IMAD.MOV.U32 R13, RZ, RZ, RZ ;  /* 0x000000ffff0d7224 */ /* 0x002fce00078e00ff */
[----:B------:R-:W-:-:S07]  /*15b0*/  LEPC R20, `(.L_x_17) ;  /* 0x000000001014794e */ /* 0x000fce0000000000 */
[----:B--2--5:R-:W-:Y:S05]  /*15c0*/  CALL.ABS.NOINC R2 ;  /* 0x0000000002007343 */ /* 0x024fea0003c00000 */
.L_x_17:
[----:B------:R-:W-:-:S06]  /*15d0*/  ULOP3.LUT UR4, UR40, 0x1, URZ, 0xfc, !UPT ;  /* 0x0000000128047892 */ /* 0x000fcc000f8efc3f */
[----:B------:R-:W-:-:S05]  /*15e0*/  IMAD.U32 R0, RZ, RZ, UR4 ;  /* 0x00000004ff007e24 */ /* 0x000fca000f8e00ff */
[----:B------:R-:W-:-:S13]  /*15f0*/  ISETP.NE.AND P0, PT, R0, 0x3, PT ;  /* 0x000000030000780c */ /* 0x000fda0003f05270 */
[----:B------:R-:W-:Y:S05]  /*1600*/  @!P0 BRA `(.L_x_18) ;  /* 0x0000000000048947 */ /* 0x000fea0003800000 */
[----:B------:R-:W-:Y:S01]  /*1610*/  BPT.TRAP 0x1 ;  /* 0x000000040000795c */ /* 0x000fe20000300000 */
.L_x_18:
[----:B------:R-:W3:Y:S01]  /*1620*/  S2UR UR5, SR_CgaCtaId ;  /* 0x00000000000579c3 */ /* 0x000ee20000008800 */
[----:B------:R-:W-:Y:S01]  /*1630*/  UMOV UR4, 0x400 ;  /* 0x0000040000047882 */ /* 0x000fe20000000000 */
[----:B-12---:R-:W-:Y:S01]  /*1640*/  MOV R3, UR39 ;  /* 0x0000002700037c02 */ /* 0x006fe20008000f00 */
[----:B------:R-:W-:-:S05]  /*1650*/  IMAD.U32 R2, RZ, RZ, UR38 ;  /* 0x00000026ff027e24 */ /* 0x000fca000f8e00ff */
[----:B------:R-:W-:Y:S01]  /*1660*/  SHF.L.U32 R2, R2, 0x1f, RZ ;  /* 0x0000001f02027819 */ /* 0x000fe200000006ff */
[----:B---3--:R-:W-:-:S06]  /*1670*/  ULEA UR4, UR5, UR4, 0x18 ;  /* 0x0000000405047291 */ /* 0x008fcc000f8ec03f */
[----:B------:R-:W-:-:S04]  /*1680*/  IMAD.U32 R0, RZ, RZ, UR4 ;  /* 0x00000004ff007e24 */ /* 0x000fc8000f8e00ff */
[----:B------:R-:W-:-:S04]  /*1690*/  IMAD R3, R3, 0x8, R0 ;  /* 0x0000000803037824 */ /* 0x000fc800078e0200 */
[----:B------:R1:W2:Y:S01]  /*16a0*/  SYNCS.PHASECHK.TRANS64.TRYWAIT P1, [R3+URZ], R2 ;  /* 0x00000002030075a7 */ /* 0x0002a2000802017f */
[----:B------:R-:W-:Y:S05]  /*16b0*/  @!P0 BRA `(.L_x_19) ;  /* 0x0000000000048947 */ /* 0x000fea0003800000 */
[----:B------:R-:W-:Y:S01]  /*16c0*/  BPT.TRAP 0x1 ;  /* 0x000000040000795c */ /* 0x000fe20000300000 */
.L_x_19:
[----:B--2---:R-:W-:Y:S05]  /*16d0*/  @P1 BRA `(.L_x_20) ;  /* 0x0000000000081947 */ /* 0x004fea0003800000 */
[----:B------:R-:W2:Y:S02]  /*16e0*/  SYNCS.PHASECHK.TRANS64.TRYWAIT P1, [R3+URZ], R2 ;  /* 0x00000002030075a7 */ /* 0x000ea4000802017f */
[----:B--2---:R-:W-:Y:S05]  /*16f0*/  @!P1 BRA `(.L_x_21) ;  /* 0x0000012c00f49947 */ /* 0x004fea0003800000 */
.L_x_20:
[----:B------:R-:W-:-:S04]  /*1700*/  UISETP.LT.AND UP0, UPT, UR44, 0x1, UPT ;  /* 0x000000012c00788c */ /* 0x000fc8000bf01270 */
[----:B------:R-:W-:-:S06]  /*1710*/  USEL UR4, UR44, 0x1, UP0 ;  /* 0x000000012c047887 */ /* 0x000fcc0008000000 */
[----:B-12---:R-:W-:Y:S01]  /*1720*/  IMAD.U32 R3, RZ, RZ, UR4 ;  /* 0x00000004ff037e24 */ /* 0x006fe2000f8e00ff */
[----:B------:R-:W-:Y:S05]  /*1730*/  WARPSYNC.ALL ;  /* 0x0000000000007948 */ /* 0x000fea0003800000 */
[----:B------:R-:W-:-:S04]  /*1740*/  IADD3 R3, -R3, UR44, RZ ;  /* 0x0000002c03037c10 */ /* 0x000fc8000fffe1ff */
[----:B------:R-:W-:Y:S02]  /*1750*/  ISETP.GE.AND P1, PT, R3, 0x1, PT ;  /* 0x000000010300780c */ /* 0x000fe40003f26270 */
[----:B------:R-:W-:Y:S01]  /*1760*/  R2UR UR4, R0 ;  /* 0x00000000000472ca */ /* 0x000fe200000e0000 */
[----:B------:R-:W-:Y:S01]  /*1770*/  ULEA UR9, UR39, UR45, 0xa ;  /* 0x0000002d27097291 */ /* 0x000fe2000f8e503f */
[----:B------:R-:W-:Y:S01]  /*1780*/  WARPGROUP.ARRIVE ;  /* 0x00000000000079c5 */ /* 0x000fe20000000000 */
[----:B------:R-:W-:Y:S01]  /*1790*/  UMOV UR5, 0x80000020 ;  /* 0x8000002000057882 */ /* 0x000fe20000000000 */
[----:B------:R-:W-:-:S09]  /*17a0*/  UMOV UR7, 0x80000020 ;  /* 0x8000002000077882 */ /* 0x000fd20000000000 */
[----:B------:R-:W-:-:S04]  /*17b0*/  UIADD3 UR4, UR4, 0x1c180, URZ ;  /* 0x0001c18004047890 */ /* 0x000fc8000fffe03f */
[----:B------:R-:W-:-:S04]  /*17c0*/  USHF.R.U32.HI UR4, URZ, 0x4, UR4 ;  /* 0x000000043f047899 */ /* 0x000fc80008011604 */
[----:B------:R-:W-:-:S04]  /*17d0*/  ULOP3.LUT UR4, UR4, 0x3fff, URZ, 0xc0, !UPT ;  /* 0x00003fff04047892 */ /* 0x000fc8000f8ec03f */
[----:B------:R-:W-:-:S03]  /*17e0*/  ULOP3.LUT UR8, UR4, 0x10000, URZ, 0xfc, !UPT ;  /* 0x0001000004087892 */ /* 0x000fc6000f8efc3f */
[----:B------:R-:W-:Y:S01]  /*17f0*/  UMOV UR4, UR9 ;  /* 0x0000000900047c82 */ /* 0x000fe20008000000 */
[----:B------:R-:W-:-:S07]  /*1800*/  ULEA UR10, UR39, UR8, 0xa ;  /* 0x00000008270a7291 */ /* 0x000fce000f8e503f */
[----:B------:R-:W-:Y:S02]  /*1810*/  UMOV UR6, UR10 ;  /* 0x0000000a00067c82 */ /* 0x000fe40008000000 */
[----:B------:R-:W-:Y:S01]  /*1820*/  IGMMA.64x256x32.S8.S8 R24, gdesc[UR4], RZ, !UPT, gsb0 ;  /* 0x06600000041879f1 */ /* 0x000fe2000c0410ff */
[----:B------:R-:W-:Y:S01]  /*1830*/  UIADD3 UR4, UR9, 0x200, URZ ;  /* 0x0000020009047890 */ /* 0x000fe2000fffe03f */
[----:B------:R-:W-:Y:S01]  /*1840*/  UMOV UR5, 0x80000020 ;  /* 0x8000002000057882 */ /* 0x000fe20000000000 */
[----:B------:R-:W-:Y:S02]  /*1850*/  WARPGROUP.DEPBAR.LE gsb0, 0x0 ;  /* 0x00008000000079c5 */ /* 0x000fe40000010000 */
[----:B------:R-:W-:Y:S01]  /*1860*/  STL.64 [R1], R24 ;  /* 0x0000001801007387 */ /* 0x000fe20000100a00 */
[----:B------:R-:W-:Y:S01]  /*1870*/  MOV R235, R52 ;  /* 0x0000003400eb7202 */ /* 0x000fe20000000f00 */
[----:B------:R-:W-:Y:S01]  /*1880*/  IMAD.MOV.U32 R234, RZ, RZ, R53 ;  /* 0x000000ffffea7224 */ /* 0x000fe200078e0035 */
[----:B------:R-:W-:Y:S01]  /*1890*/  MOV R230, R57 ;  /* 0x0000003900e67202 */ /* 0x000fe20000000f00 */
[----:B------:R-:W-:Y:S01]  /*18a0*/  STL.64 [R1+0x8], R26 ;  /* 0x0000081a01007387 */ /* 0x000fe20000100a00 */
[----:B------:R-:W-:Y:S01]  /*18b0*/  IMAD.MOV.U32 R233, RZ, RZ, R54 ;  /* 0x000000ffffe97224 */ /* 0x000fe200078e0036 */
[----:B------:R-:W-:Y:S01]  /*18c0*/  MOV R225, R62 ;  /* 0x0000003e00e17202 */ /* 0x000fe20000000f00 */
[----:B------:R-:W-:Y:S01]  /*18d0*/  IMAD.MOV.U32 R232, RZ, RZ, R55 ;  /* 0x000000ffffe87224 */ /* 0x000fe200078e0037 */
        /* <DEDUP_REMOVED lines=54> */
[----:B0-----:R-:W-:Y:S01]  /*1c40*/  MOV R7, R147 ;  /* 0x0000009300077202 */ /* 0x001fe20000000f00 */
[----:B------:R-:W-:Y:S01]  /*1c50*/  IMAD.MOV.U32 R174, RZ, RZ, R90 ;  /* 0x000000ffffae7224 */ /* 0x000fe200078e005a */
[----:B------:R0:W-:Y:S01]  /*1c60*/  STL.64 [R1+0x68], R50 ;  /* 0x0000683201007387 */ /* 0x0001e20000100a00 */
[----:B------:R-:W-:-:S02]  /*1c70*/  IMAD.MOV.U32 R175, RZ, RZ, R91 ;  /* 0x000000ffffaf7224 */ /* 0x000fc400078e005b */
[----:B------:R-:W-:Y:S01]  /*1c80*/  IMAD.MOV.U32 R177, RZ, RZ, R93 ;  /* 0x000000ffffb17224 */ /* 0x000fe200078e005d */
[----:B------:R-:W-:Y:S01]  /*1c90*/  STL [R1+0x2b8], R155 ;  /* 0x0002b89b01007387 */ /* 0x000fe20000100800 */
[----:B------:R-:W-:Y:S02]  /*1ca0*/  IMAD.MOV.U32 R178, RZ, RZ, R94 ;  /* 0x000000ffffb27224 */ /* 0x000fe400078e005e */
[----:B------:R-:W-:Y:S02]  /*1cb0*/  IMAD.MOV.U32 R179, RZ, RZ, R95 ;  /* 0x000000ffffb37224 */ /* 0x000fe400078e005f */
[----:B------:R-:W-:Y:S02]  /*1cc0*/  IMAD.MOV.U32 R180, RZ, RZ, R96 ;  /* 0x000000ffffb47224 */ /* 0x000fe400078e0060 */
[----:B------:R-:W-:Y:S02]  /*1cd0*/  IMAD.MOV.U32 R182, RZ, RZ, R98 ;  /* 0x000000ffffb67224 */ /* 0x000fe400078e0062 */
[----:B------:R-:W-:-:S02]  /*1ce0*/  IMAD.MOV.U32 R183, RZ, RZ, R99 ;  /* 0x000000ffffb77224 */ /* 0x000fc400078e0063 */
[----:B------:R-:W-:Y:S02]  /*1cf0*/  IMAD.MOV.U32 R184, RZ, RZ, R100 ;  /* 0x000000ffffb87224 */ /* 0x000fe400078e0064 */
        /* <DEDUP_REMOVED lines=41> */
[----:B0-----:R-:W-:-:S06]  /*1f90*/  WARPGROUP.ARRIVE ;  /* 0x00000000000079c5 */ /* 0x001fcc0000000000 */
[----:B------:R-:W-:Y:S03]  /*1fa0*/  IGMMA.64x256x32.S8.S8 R24, gdesc[UR4], RZ, !UPT, gsb0 ;  /* 0x06600000041879f1 */ /* 0x000fe6000c0410ff */
[----:B------:R-:W-:Y:S02]  /*1fb0*/  WARPGROUP.DEPBAR.LE gsb0, 0x0 ;  /* 0x00008000000079c5 */ /* 0x000fe40000010000 */
[----:B------:R-:W-:Y:S04]  /*1fc0*/  STL.64 [R1+0x2b0], R150 ;  /* 0x0002b09601007387 */ /* 0x000fe80000100a00 */
        /* <DEDUP_REMOVED lines=20> */
[----:B------:R0:W-:Y:S04]  /*2110*/  STL.64 [R1+0x208], R108 ;  /* 0x0002086c01007387 */ /* 0x0001e80000100a00 */
[----:B0-----:R-:W2:Y:S04]  /*2120*/  LDL.LU R108, [R1] ;  /* 0x00000000016c7983 */ /* 0x001ea80000300800 */
[----:B------:R-:W2:Y:S04]  /*2130*/  LDL.LU R109, [R1+0x4] ;  /* 0x00000400016d7983 */ /* 0x000ea80000300800 */
        /* <DEDUP_REMOVED lines=25> */
[----:B------:R-:W2:Y:S01]  /*22d0*/  LDL.LU R135, [R1+0x6c] ;  /* 0x00006c0001877983 */ /* 0x000ea20000300800 */
        /* <DEDUP_REMOVED lines=10> */
[----:B------:R-:W-:Y:S01]  /*2380*/  UIADD3 UR4, UR9, 0x2, URZ ;  /* 0x0000000209047890 */ /* 0x000fe2000fffe03f */
[----:B------:R-:W-:Y:S01]  /*2390*/  IMAD.MOV.U32 R143, RZ, RZ, R228 ;  /* 0x000000ffff8f7224 */ /* 0x000fe200078e00e4 */
[----:B------:R-:W-:Y:S01]  /*23a0*/  UIADD3 UR6, UR10, 0x2, URZ ;  /* 0x000000020a067890 */ /* 0x000fe2000fffe03f */
[----:B------:R-:W-:Y:S01]  /*23b0*/  IMAD.MOV.U32 R144, RZ, RZ, R227 ;  /* 0x000000ffff907224 */ /* 0x000fe200078e00e3 */
[----:B------:R-:W-:Y:S01]  /*23c0*/  MOV R227, R11 ;  /* 0x0000000b00e37202 */ /* 0x000fe20000000f00 */
[----:B------:R-:W-:Y:S01]  /*23d0*/  IMAD.MOV.U32 R145, RZ, RZ, R226 ;  /* 0x000000ffff917224 */ /* 0x000fe200078e00e2 */
[----:B------:R-:W-:Y:S01]  /*23e0*/  UMOV UR5, 0x80000020 ;  /* 0x8000002000057882 */ /* 0x000fe20000000000 */
[----:B------:R-:W-:Y:S01]  /*23f0*/  IMAD.MOV.U32 R147, RZ, RZ, R224 ;  /* 0x000000ffff937224 */ /* 0x000fe200078e00e0 */
[----:B------:R-:W-:Y:S01]  /*2400*/  UMOV UR7, 0x80000020 ;  /* 0x8000002000077882 */ /* 0x000fe20000000000 */
[----:B------:R-:W-:-:S02]  /*2410*/  IMAD.MOV.U32 R148, RZ, RZ, R223 ;  /* 0x000000ffff947224 */ /* 0x000fc400078e00df */
[----:B------:R-:W-:Y:S01]  /*2420*/  IMAD.MOV.U32 R149, RZ, RZ, R222 ;  /* 0x000000ffff957224 */ /* 0x000fe200078e00de */
[----:B------:R-:W-:Y:S01]  /*2430*/  MOV R222, R20 ;  /* 0x0000001400de7202 */ /* 0x000fe20000000f00 */
        /* <DEDUP_REMOVED lines=15> */
[----:B------:R-:W-:-:S06]  /*2530*/  IMAD.MOV.U32 R235, RZ, RZ, R2 ;  /* 0x000000ffffeb7224 */ /* 0x000fcc00078e0002 */
[----:B--2---:R-:W-:-:S06]  /*2540*/  WARPGROUP.ARRIVE ;  /* 0x00000000000079c5 */ /* 0x004fcc0000000000 */
[----:B------:R-:W-:Y:S03]  /*2550*/  IGMMA.64x256x32.S8.S8 R108, gdesc[UR4], R108, gsb0 ;  /* 0x06600000046c79f1 */ /* 0x000fe6000804106c */
[----:B------:R-:W-:Y:S02]  /*2560*/  WARPGROUP.DEPBAR.LE gsb0, 0x0 ;  /* 0x00008000000079c5 */ /* 0x000fe40000010000 */
[----:B------:R-:W-:Y:S04]  /*2570*/  STL.64 [R1], R108 ;  /* 0x0000006c01007387 */ /* 0x000fe80000100a00 */
        /* <DEDUP_REMOVED lines=63> */
[----:B0-----:R1:W5:Y:S04]  /*2970*/  LDL.LU R155, [R1+0x2b8] ;  /* 0x0002b800019b7983 */ /* 0x0013680000300800 */
[----:B------:R-:W2:Y:S04]  /*2980*/  LDL.LU.64 R150, [R1+0x2b0] ;  /* 0x0002b00001967983 */ /* 0x000ea80000300a00 */
        /* <DEDUP_REMOVED lines=20> */
[----:B------:R-:W2:Y:S01]  /*2ad0*/  LDL.LU.64 R108, [R1+0x208] ;  /* 0x00020800016c7983 */ /* 0x000ea20000300a00 */
[----:B------:R-:W-:Y:S01]  /*2ae0*/  UIADD3 UR4, UR9, 0x202, URZ ;  /* 0x0000020209047890 */ /* 0x000fe2000fffe03f */
[----:B------:R-:W-:Y:S01]  /*2af0*/  UMOV UR5, 0x80000020 ;  /* 0x8000002000057882 */ /* 0x000fe20000000000 */
[----:B--2---:R-:W-:-:S07]  /*2b00*/  WARPGROUP.ARRIVE ;  /* 0x00000000000079c5 */ /* 0x004fce0000000000 */
[----:B------:R-:W-:Y:S03]  /*2b10*/  IGMMA.64x256x32.S8.S8 R24, gdesc[UR4], R24, gsb0 ;  /* 0x06600000041879f1 */ /* 0x000fe60008041018 */
[----:B------:R-:W-:Y:S02]  /*2b20*/  WARPGROUP.DEPBAR.LE gsb0, 0x0 ;  /* 0x00008000000079c5 */ /* 0x000fe40000010000 */
[----:B-1----:R-:W-:Y:S05]  /*2b30*/  @!P1 BRA `(.L_x_22) ;  /* 0x0000002000909947 */ /* 0x002fea0003800000 */
[----:B------:R-:W-:Y:S02]  /*2b40*/  UIADD3 UR4, UR39, 0x1, URZ ;  /* 0x0000000127047890 */ /* 0x000fe4000fffe03f */
[----:B------:R-:W-:Y:S02]  /*2b50*/  UMOV UR10, UR39 ;  /* 0x00000027000a7c82 */ /* 0x000fe40008000000 */
[----:B------:R-:W-:-:S04]  /*2b60*/  UISETP.NE.AND UP0, UPT, UR4, 0x7, UPT ;  /* 0x000000070400788c */ /* 0x000fc8000bf05270 */
[----:B------:R-:W-:Y:S02]  /*2b70*/  USEL UR5, URZ, 0x1, UP0 ;  /* 0x000000013f057887 */ /* 0x000fe40008000000 */
[----:B------:R-:W-:Y:S02]  /*2b80*/  USEL UR9, UR4, URZ, UP0 ;  /* 0x0000003f04097287 */ /* 0x000fe40008000000 */
[----:B------:R-:W-:-:S06]  /*2b90*/  ULOP3.LUT UR5, UR38, UR5, URZ, 0x3c, !UPT ;  /* 0x0000000526057292 */ /* 0x000fcc000f8e3c3f */
[----:B------:R-:W-:-:S07]  /*2ba0*/  IMAD.U32 R2, RZ, RZ, UR5 ;  /* 0x00000005ff027e24 */ /* 0x000fce000f8e00ff */
.L_x_29:
[----:B------:R-:W-:Y:S05]  /*2bb0*/  @!P0 BRA `(.L_x_23) ;  /* 0x0000000000048947 */ /* 0x000fea0003800000 */
[----:B------:R-:W-:Y:S01]  /*2bc0*/  BPT.TRAP 0x1 ;  /* 0x000000040000795c */ /* 0x000fe20000300000 */
.L_x_23:
[----:B------:R-:W0:Y:S01]  /*2bd0*/  S2UR UR5, SR_CgaCtaId ;  /* 0x00000000000579c3 */ /* 0x000e220000008800 */
[----:B------:R-:W-:Y:S01]  /*2be0*/  UMOV UR4, 0x400 ;  /* 0x0000040000047882 */ /* 0x000fe20000000000 */
[----:B------:R-:W-:Y:S02]  /*2bf0*/  MOV R4, UR9 ;  /* 0x0000000900047c02 */ /* 0x000fe40008000f00 */
[----:B------:R-:W-:Y:S01]  /*2c00*/  SHF.L.U32 R5, R2, 0x1f, RZ ;  /* 0x0000001f02057819 */ /* 0x000fe200000006ff */
[----:B0-----:R-:W-:-:S06]  /*2c10*/  ULEA UR4, UR5, UR4, 0x18 ;  /* 0x0000000405047291 */ /* 0x001fcc000f8ec03f */
[----:B------:R-:W-:-:S04]  /*2c20*/  IMAD.U32 R0, RZ, RZ, UR4 ;  /* 0x00000004ff007e24 */ /* 0x000fc8000f8e00ff */
[----:B------:R-:W-:-:S04]  /*2c30*/  IMAD R4, R4, 0x8, R0 ;  /* 0x0000000804047824 */ /* 0x000fc800078e0200 */
[----:B------:R0:W1:Y:S01]  /*2c40*/  SYNCS.PHASECHK.TRANS64.TRYWAIT P1, [R4+URZ], R5 ;  /* 0x00000005040075a7 */ /* 0x000062000802017f */
[----:B------:R-:W-:Y:S05]  /*2c50*/  @!P0 BRA `(.L_x_24) ;  /* 0x0000000000048947 */ /* 0x000fea0003800000 */
[----:B------:R-:W-:Y:S01]  /*2c60*/  BPT.TRAP 0x1 ;  /* 0x000000040000795c */ /* 0x000fe20000300000 */
.L_x_24:
[----:B-1----:R-:W-:Y:S05]  /*2c70*/  @P1 BRA `(.L_x_25) ;  /* 0x0000000000081947 */ /* 0x002fea0003800000 */
[----:B------:R-:W1:Y:S02]  /*2c80*/  SYNCS.PHASECHK.TRANS64.TRYWAIT P1, [R4+URZ], R5 ;  /* 0x00000005040075a7 */ /* 0x000e64000802017f */
[----:B-1----:R-:W-:Y:S05]  /*2c90*/  @!P1 BRA `(.L_x_26) ;  /* 0x0000011800a09947 */ /* 0x002fea0003800000 */
.L_x_25:
        /* <DEDUP_REMOVED lines=64> */
[----:B--2---:R-:W2:Y:S04]  /*30a0*/  LDL.LU.64 R24, [R1] ;  /* 0x0000000001187983 */ /* 0x004ea80000300a00 */
        /* <DEDUP_REMOVED lines=63> */
[----:B------:R-:W-:-:S02]  /*34a0*/  ULEA UR11, UR9, UR45, 0xa ;  /* 0x0000002d090b7291 */ /* 0x000fc4000f8e503f */
[----:B------:R-:W-:Y:S01]  /*34b0*/  ULEA UR12, UR9, UR8, 0xa ;  /* 0x00000008090c7291 */ /* 0x000fe2000f8e503f */
[----:B------:R-:W-:Y:S01]  /*34c0*/  UMOV UR5, 0x80000020 ;  /* 0x8000002000057882 */ /* 0x000fe20000000000 */
[----:B------:R-:W-:-:S03]  /*34d0*/  UMOV UR7, 0x80000020 ;  /* 0x8000002000077882 */ /* 0x000fc60000000000 */
[----:B------:R-:W-:Y:S02]  /*34e0*/  UMOV UR4, UR11 ;  /* 0x0000000b00047c82 */ /* 0x000fe40008000000 */
[----:B------:R-:W-:Y:S01]  /*34f0*/  UMOV UR6, UR12 ;  /* 0x0000000c00067c82 */ /* 0x000fe20008000000 */
[----:B--2---:R-:W-:-:S06]  /*3500*/  WARPGROUP.ARRIVE ;  /* 0x00000000000079c5 */ /* 0x004fcc0000000000 */
[----:B------:R-:W-:Y:S03]  /*3510*/  IGMMA.64x256x32.S8.S8 R24, gdesc[UR4], R24, gsb0 ;  /* 0x06600000041879f1 */ /* 0x000fe60008041018 */
[----:B------:R-:W-:Y:S02]  /*3520*/  WARPGROUP.DEPBAR.LE gsb0, 0x0 ;  /* 0x00008000000079c5 */ /* 0x000fe40000010000 */
[----:B------:R-:W-:Y:S01]  /*3530*/  STL.64 [R1], R24 ;  /* 0x0000001801007387 */ /* 0x000fe20000100a00 */
[----:B01----:R-:W-:Y:S01]  /*3540*/  IMAD.MOV.U32 R5, RZ, RZ, R150 ;  /* 0x000000ffff057224 */ /* 0x003fe200078e0096 */
        /* <DEDUP_REMOVED lines=54> */
[----:B------:R0:W-:Y:S01]  /*38b0*/  STL [R1+0x70], R52 ;  /* 0x0000703401007387 */ /* 0x0001e20000100800 */
[----:B------:R-:W-:Y:S01]  /*38c0*/  IMAD.MOV.U32 R199, RZ, RZ, R115 ;  /* 0x000000ffffc77224 */ /* 0x000fe200078e0073 */
[----:B------:R-:W-:Y:S01]  /*38d0*/  MOV R177, R93 ;  /* 0x0000005d00b17202 */ /* 0x000fe20000000f00 */
[----:B------:R-:W-:Y:S01]  /*38e0*/  IMAD.MOV.U32 R196, RZ, RZ, R112 ;  /* 0x000000ffffc47224 */ /* 0x000fe200078e0070 */
[----:B------:R-:W2:Y:S01]  /*38f0*/  LDL.LU.64 R150, [R1+0x4b8] ;  /* 0x0004b80001967983 */ /* 0x000ea20000300a00 */
        /* <DEDUP_REMOVED lines=32> */
[----:B------:R-:W-:-:S02]  /*3b00*/  IMAD.MOV.U32 R175, RZ, RZ, R91 ;  /* 0x000000ffffaf7224 */ /* 0x000fc400078e005b */
[----:B------:R-:W-:Y:S01]  /*3b10*/  IMAD.MOV.U32 R172, RZ, RZ, R88 ;  /* 0x000000ffffac7224 */ /* 0x000fe200078e0058 */
[----:B------:R-:W2:Y:S01]  /*3b20*/  LDL.LU.64 R132, [R1+0x470] ;  /* 0x0004700001847983 */ /* 0x000ea20000300a00 */
[----:B------:R-:W-:Y:S02]  /*3b30*/  IMAD.MOV.U32 R170, RZ, RZ, R86 ;  /* 0x000000ffffaa7224 */ /* 0x000fe400078e0056 */
[----:B------:R-:W-:Y:S01]  /*3b40*/  IMAD.MOV.U32 R171, RZ, RZ, R87 ;  /* 0x000000ffffab7224 */ /* 0x000fe200078e0057 */
[----:B------:R-:W2:Y:S01]  /*3b50*/  LDL.LU.64 R130, [R1+0x468] ;  /* 0x0004680001827983 */ /* 0x000ea20000300a00 */
[----:B------:R-:W-:Y:S02]  /*3b60*/  IMAD.MOV.U32 R168, RZ, RZ, R84 ;  /* 0x000000ffffa87224 */ /* 0x000fe400078e0054 */
        /* <DEDUP_REMOVED lines=63> */
[----:B0-----:R-:W2:Y:S04]  /*3f60*/  LDL.LU.64 R52, [R1+0x330] ;  /* 0x0003300001347983 */ /* 0x001ea80000300a00 */
        /* <DEDUP_REMOVED lines=15> */
[----:B------:R-:W-:-:S02]  /*4060*/  UMOV UR5, 0x80000020 ;  /* 0x8000002000057882 */ /* 0x000fc40000000000 */
[----:B-----5:R-:W-:Y:S01]  /*4070*/  STL [R1+0x2b8], R155 ;  /* 0x0002b89b01007387 */ /* 0x020fe20000100800 */
[----:B--2---:R-:W-:-:S06]  /*4080*/  WARPGROUP.ARRIVE ;  /* 0x00000000000079c5 */ /* 0x004fcc0000000000 */
[----:B------:R-:W-:Y:S03]  /*4090*/  IGMMA.64x256x32.S8.S8 R24, gdesc[UR4], R24, gsb0 ;  /* 0x06600000041879f1 */ /* 0x000fe60008041018 */
        /* <DEDUP_REMOVED lines=64> */
[----:B------:R-:W-:-:S02]  /*44a0*/  IMAD.MOV.U32 R145, RZ, RZ, R227 ;  /* 0x000000ffff917224 */ /* 0x000fc400078e00e3 */
[----:B------:R-:W-:Y:S01]  /*44b0*/  IMAD.MOV.U32 R147, RZ, RZ, R225 ;  /* 0x000000ffff937224 */ /* 0x000fe200078e00e1 */
[----:B------:R-:W-:Y:S01]  /*44c0*/  MOV R225, R14 ;  /* 0x0000000e00e17202 */ /* 0x000fe20000000f00 */
[----:B------:R-:W-:Y:S02]  /*44d0*/  IMAD.MOV.U32 R148, RZ, RZ, R224 ;  /* 0x000000ffff947224 */ /* 0x000fe400078e00e0 */
[----:B------:R-:W-:Y:S02]  /*44e0*/  IMAD.MOV.U32 R149, RZ, RZ, R223 ;  /* 0x000000ffff957224 */ /* 0x000fe400078e00df */
[----:B------:R-:W-:Y:S01]  /*44f0*/  IMAD.MOV.U32 R151, RZ, RZ, R221 ;  /* 0x000000ffff977224 */ /* 0x000fe200078e00dd */
[----:B------:R-:W-:Y:S01]  /*4500*/  MOV R221, R22 ;  /* 0x0000001600dd7202 */ /* 0x000fe20000000f00 */
        /* <DEDUP_REMOVED lines=12> */
[----:B------:R-:W-:Y:S01]  /*45d0*/  IMAD.MOV.U32 R235, RZ, RZ, R4 ;  /* 0x000000ffffeb7224 */ /* 0x000fe200078e0004 */
[----:B------:R-:W-:Y:S02]  /*45e0*/  UIADD3 UR4, UR11, 0x2, URZ ;  /* 0x000000020b047890 */ /* 0x000fe4000fffe03f */
[----:B------:R-:W-:Y:S01]  /*45f0*/  UIADD3 UR6, UR12, 0x2, URZ ;  /* 0x000000020c067890 */ /* 0x000fe2000fffe03f */
[----:B------:R-:W-:Y:S01]  /*4600*/  UMOV UR5, 0x80000020 ;  /* 0x8000002000057882 */ /* 0x000fe20000000000 */
[----:B------:R-:W-:Y:S01]  /*4610*/  UMOV UR7, 0x80000020 ;  /* 0x8000002000077882 */ /* 0x000fe20000000000 */
        /* <DEDUP_REMOVED lines=96> */
[----:B------:R-:W-:Y:S01]  /*4c20*/  BPT.TRAP 0x1 ;  /* 0x000000040000795c */ /* 0x000fe20000300000 */
.L_x_27:
[----:B------:R-:W-:Y:S01]  /*4c30*/  ISETP.NE.AND P1, PT, R19, RZ, PT ;  /* 0x000000ff1300720c */ /* 0x000fe20003f25270 */
[----:B------:R-:W-:Y:S01]  /*4c40*/  IMAD.U32 R4, RZ, RZ, UR10 ;  /* 0x0000000aff047e24 */ /* 0x000fe2000f8e00ff */
[----:B------:R-:W-:-:S11]  /*4c50*/  UISETP.GT.U32.AND UP0, UPT, UR40, 0x1, UPT ;  /* 0x000000012800788c */ /* 0x000fd6000bf04070 */
[----:B------:R-:W-:-:S05]  /*4c60*/  @P1 LEA R4, R4, R0, 0x3 ;  /* 0x0000000004041211 */ /* 0x000fca00078e18ff */
[----:B------:R-:W-:-:S05]  /*4c70*/  @P1 VIADD R4, R4, 0x38 ;  /* 0x0000003804041836 */ /* 0x000fca0000000000 */
[----:B-----5:R-:W-:-:S04]  /*4c80*/  @P1 PRMT R4, R155, 0x654, R4 ;  /* 0x000006549b041816 */ /* 0x020fc80000000004 */
[----:B------:R0:W-:Y:S01]  /*4c90*/  @P1 SYNCS.ARRIVE.TRANS64.RED.A1T0 RZ, [R4+URZ], RZ ;  /* 0x000000ff04ff19a7 */ /* 0x0001e2000810043f */
[----:B------:R-:W-:-:S13]  /*4ca0*/  PLOP3.LUT P1, PT, PT, PT, UP0, 0x80, 0x0 ;  /* 0x000000000000781c */ /* 0x000fda0003f2f008 */
[----:B0-----:R-:W-:Y:S05]  /*4cb0*/  @P1 BRA `(.L_x_28) ;  /* 0x0000000000041947 */ /* 0x001fea0003800000 */
[----:B------:R-:W-:Y:S01]  /*4cc0*/  BPT.TRAP 0x1 ;  /* 0x000000040000795c */ /* 0x000fe20000300000 */
.L_x_28:
[----:B------:R-:W-:Y:S01]  /*4cd0*/  UIADD3 UR9, UR9, 0x1, URZ ;  /* 0x0000000109097890 */ /* 0x000fe2000fffe03f */
[C---:B------:R-:W-:Y:S01]  /*4ce0*/  ISETP.GT.AND P1, PT, R3.reuse, 0x1, PT ;  /* 0x000000010300780c */ /* 0x040fe20003f24270 */
[----:B------:R-:W-:Y:S01]  /*4cf0*/  UIADD3 UR10, UR10, 0x1, URZ ;  /* 0x000000010a0a7890 */ /* 0x000fe2000fffe03f */
[----:B------:R-:W-:Y:S01]  /*4d00*/  VIADD R3, R3, 0xffffffff ;  /* 0xffffffff03037836 */ /* 0x000fe20000000000 */
[----:B------:R-:W-:Y:S02]  /*4d10*/  UISETP.NE.AND UP0, UPT, UR9, 0x7, UPT ;  /* 0x000000070900788c */ /* 0x000fe4000bf05270 */
[----:B------:R-:W-:Y:S02]  /*4d20*/  UISETP.NE.AND UP1, UPT, UR10, 0x7, UPT ;  /* 0x000000070a00788c */ /* 0x000fe4000bf25270 */
[----:B------:R-:W-:Y:S02]  /*4d30*/  USEL UR4, URZ, 0x1, UP0 ;  /* 0x000000013f047887 */ /* 0x000fe40008000000 */
[----:B------:R-:W-:-:S02]  /*4d40*/  USEL UR9, UR9, URZ, UP0 ;  /* 0x0000003f09097287 */ /* 0x000fc40008000000 */
[----:B------:R-:W-:Y:S02]  /*4d50*/  USEL UR10, UR10, URZ, UP1 ;  /* 0x0000003f0a0a7287 */ /* 0x000fe40008800000 */
[----:B------:R-:W-:Y:S01]  /*4d60*/  LOP3.LUT R2, R2, UR4, RZ, 0x3c, !PT ;  /* 0x0000000402027c12 */ /* 0x000fe2000f8e3cff */
[----:B------:R-:W-:Y:S09]  /*4d70*/  @P1 BRA `(.L_x_29) ;  /* 0xffffffdc008c1947 */ /* 0x000ff2000383ffff */
.L_x_22:
[----:B------:R-:W0:Y:S02]  /*4d80*/  LDC R2, c[0x0][0x28c] ;  /* 0x0000a300ff027b82 */ /* 0x000e240000000800 */
[----:B0-----:R-:W-:-:S13]  /*4d90*/  ISETP.GE.AND P1, PT, R2, 0x1, PT ;  /* 0x000000010200780c */ /* 0x001fda0003f26270 */
[----:B------:R-:W-:Y:S05]  /*4da0*/  @!P1 BRA `(.L_x_30) ;  /* 0x00000000005c9947 */ /* 0x000fea0003800000 */
[----:B------:R-:W-:Y:S05]  /*4db0*/  @!P0 BRA `(.L_x_31) ;  /* 0x0000000000048947 */ /* 0x000fea0003800000 */
[----:B------:R-:W-:Y:S01]  /*4dc0*/  BPT.TRAP 0x1 ;  /* 0x000000040000795c */ /* 0x000fe20000300000 */
.L_x_31:
[----:B------:R-:W-:Y:S01]  /*4dd0*/  ISETP.NE.AND P0, PT, R19, RZ, PT ;  /* 0x000000ff1300720c */ /* 0x000fe20003f05270 */
[----:B------:R-:W-:-:S12]  /*4de0*/  BSSY B0, `(.L_x_32) ;  /* 0x000000f000007945 */ /* 0x000fd80003800000 */
[----:B------:R-:W-:Y:S05]  /*4df0*/  @!P0 BRA `(.L_x_33) ;  /* 0x0000000000348947 */ /* 0x000fea0003800000 */
[----:B------:R-:W-:-:S04]  /*4e00*/  UISETP.LT.AND UP0, UPT, UR44, 0x1, UPT ;  /* 0x000000012c00788c */ /* 0x000fc8000bf01270 */
[----:B------:R-:W-:-:S04]  /*4e10*/  USEL UR6, UR44, 0x1, UP0 ;  /* 0x000000012c067887 */ /* 0x000fc80008000000 */
[----:B------:R-:W-:-:S04]  /*4e20*/  UIADD3 UR6, UR39, UR44, -UR6 ;  /* 0x0000002c27067290 */ /* 0x000fc8000fffe806 */
[----:B------:R-:W-:-:S04]  /*4e30*/  UIMAD.WIDE.U32 UR4, UR6, 0x24924925, URZ ;  /* 0x24924925060478a5 */ /* 0x000fc8000f8e003f */
[----:B------:R-:W-:-:S04]  /*4e40*/  UIADD3 UR4, UR6, -UR5, URZ ;  /* 0x8000000506047290 */ /* 0x000fc8000fffe03f */
[----:B------:R-:W-:-:S04]  /*4e50*/  ULEA.HI UR4, UR4, UR5, URZ, 0x1f ;  /* 0x0000000504047291 */ /* 0x000fc8000f8ff83f */
[----:B------:R-:W-:-:S04]  /*4e60*/  USHF.R.U32.HI UR4, URZ, 0x2, UR4 ;  /* 0x000000023f047899 */ /* 0x000fc80008011604 */
[----:B------:R-:W-:-:S06]  /*4e70*/  UIMAD UR4, UR4, -0x7, UR6 ;  /* 0xfffffff9040478a4 */ /* 0x000fcc000f8e0206 */
[----:B------:R-:W-:-:S05]  /*4e80*/  IMAD.U32 R2, RZ, RZ, UR4 ;  /* 0x00000004ff027e24 */ /* 0x000fca000f8e00ff */
[----:B------:R-:W-:-:S05]  /*4e90*/  LEA R0, R2, R0, 0x3 ;  /* 0x0000000002007211 */ /* 0x000fca00078e18ff */
[----:B------:R-:W-:-:S05]  /*4ea0*/  VIADD R0, R0, 0x38 ;  /* 0x0000003800007836 */ /* 0x000fca0000000000 */
[----:B-----5:R-:W-:-:S04]  /*4eb0*/  PRMT R0, R155, 0x654, R0 ;  /* 0x000006549b007816 */ /* 0x020fc80000000000 */
[----:B------:R0:W-:Y:S03]  /*4ec0*/  SYNCS.ARRIVE.TRANS64.RED.A1T0 RZ, [R0+URZ], RZ ;  /* 0x000000ff00ff79a7 */ /* 0x0001e6000810043f */
.L_x_33:
[----:B------:R-:W-:Y:S05]  /*4ed0*/  BSYNC B0 ;  /* 0x0000000000007941 */ /* 0x000fea0003800000 */
.L_x_32:
[----:B------:R-:W-:-:S06]  /*4ee0*/  UISETP.GT.U32.AND UP0, UPT, UR40, 0x1, UPT ;  /* 0x000000012800788c */ /* 0x000fcc000bf04070 */
[----:B------:R-:W-:-:S13]  /*4ef0*/  PLOP3.LUT P0, PT, PT, PT, UP0, 0x80, 0x0 ;  /* 0x000000000000781c */ /* 0x000fda0003f0f008 */
[----:B------:R-:W-:Y:S05]  /*4f00*/  @P0 BRA `(.L_x_30) ;  /* 0x0000000000040947 */ /* 0x000fea0003800000 */
[----:B------:R-:W-:Y:S01]  /*4f10*/  BPT.TRAP 0x1 ;  /* 0x000000040000795c */ /* 0x000fe20000300000 */
.L_x_30:
[----:B------:R-:W1:Y:S01]  /*4f20*/  S2R R6, SR_TID.X ;  /* 0x0000000000067919 */ /* 0x000e620000002100 */
[----:B------:R-:W-:Y:S01]  /*4f30*/  MOV R13, 0x6540 ;  /* 0x00006540000d7802 */ /* 0x000fe20000000f00 */
[----:B------:R-:W-:Y:S02]  /*4f40*/  UIMAD.WIDE UR8, UR41, 0x100, URZ ;  /* 0x00000100290878a5 */ /* 0x000fe4000f8e023f */
[----:B------:R-:W-:Y:S01]  /*4f50*/  USHF.R.S32.HI UR10, URZ, 0x1f, UR43 ;  /* 0x0000001f3f0a7899 */ /* 0x000fe2000801142b */
[----:B------:R-:W-:Y:S01]  /*4f60*/  ULDC.64 UR6, c[0x0][0x5d0] ;  /* 0x0001740000067ab9 */ /* 0x000fe20000000a00 */
[----:B------:R-:W-:Y:S02]  /*4f70*/  USHF.L.U32 UR41, UR41, 0x8, URZ ;  /* 0x0000000829297899 */ /* 0x000fe4000800063f */
[----:B------:R-:W-:Y:S02]  /*4f80*/  UIMAD UR4, UR10, UR6, URZ ;  /* 0x000000060a0472a4 */ /* 0x000fe4000f8e023f */
[----:B------:R-:W-:-:S02]  /*4f90*/  UIADD3 UR39, UR44, UR39, URZ ;  /* 0x000000272c277290 */ /* 0x000fc4000fffe03f */
[----:B------:R-:W-:Y:S02]  /*4fa0*/  UIMAD UR4, UR43, UR7, UR4 ;  /* 0x000000072b0472a4 */ /* 0x000fe4000f8e0204 */
[----:B------:R-:W-:Y:S01]  /*4fb0*/  UISETP.GT.U32.AND UP0, UPT, UR39, 0x6, UPT ;  /* 0x000000062700788c */ /* 0x000fe2000bf04070 */
[----:B------:R-:W-:Y:S01]  /*4fc0*/  ULDC UR7, c[0x0][0x284] ;  /* 0x0000a10000077ab9 */ /* 0x000fe20000000800 */
[----:B------:R-:W-:Y:S01]  /*4fd0*/  UISETP.GE.U32.AND UP1, UPT, UR44, 0x7, UPT ;  /* 0x000000072c00788c */ /* 0x000fe2000bf26070 */
[----:B------:R-:W-:Y:S01]  /*4fe0*/  IMAD.U32 R154, RZ, RZ, UR7 ;  /* 0x00000007ff9a7e24 */ /* 0x000fe2000f8e00ff */
[----:B------:R-:W-:Y:S01]  /*4ff0*/  UISETP.LT.U32.AND UP0, UPT, UR44, 0x7, UP0 ;  /* 0x000000072c00788c */ /* 0x000fe20008701070 */
[--C-:B-1----:R-:W-:Y:S01]  /*5000*/  SHF.R.U32.HI R2, RZ, 0x7, R6.reuse ;  /* 0x00000007ff027819 */ /* 0x102fe20000011606 */
[----:B------:R-:W-:Y:S01]  /*5010*/  IMAD.SHL.U32 R12, R6, 0x2, RZ ;  /* 0x00000002060c7824 */ /* 0x000fe200078e00ff */
[----:B------:R-:W-:Y:S02]  /*5020*/  SHF.R.U32.HI R3, RZ, 0x2, R6 ;  /* 0x00000002ff037819 */ /* 0x000fe40000011606 */
[----:B------:R-:W-:-:S02]  /*5030*/  LOP3.LUT R2, R2, 0x1, RZ, 0xc0, !PT ;  /* 0x0000000102027812 */ /* 0x000fc400078ec0ff */
[----:B------:R-:W-:Y:S02]  /*5040*/  LOP3.LUT R4, R6, 0x60, RZ, 0xc0, !PT ;  /* 0x0000006006047812 */ /* 0x000fe400078ec0ff */
[----:B------:R-:W-:Y:S01]  /*5050*/  LOP3.LUT R3, R3, 0x7, RZ, 0xc0, !PT ;  /* 0x0000000703037812 */ /* 0x000fe200078ec0ff */
[----:B------:R-:W-:Y:S01]  /*5060*/  IMAD.SHL.U32 R160, R2, 0x40, RZ ;  /* 0x0000004002a07824 */ /* 0x000fe200078e00ff */
[----:B------:R-:W-:Y:S02]  /*5070*/  LOP3.LUT R12, R12, 0x6, RZ, 0xc0, !PT ;  /* 0x000000060c0c7812 */ /* 0x000fe400078ec0ff */
[----:B------:R-:W-:Y:S02]  /*5080*/  SHF.R.U32.HI R4, RZ, 0x1, R4 ;  /* 0x00000001ff047819 */ /* 0x000fe40000011604 */
[--C-:B------:R-:W-:Y:S02]  /*5090*/  LOP3.LUT R160, R160, 0x40, R3.reuse, 0xe2, !PT ;  /* 0x00000040a0a07812 */ /* 0x100fe400078ee203 */
[----:B------:R-:W-:Y:S01]  /*50a0*/  PRMT R12, R12, R13, UR42 ;  /* 0x0000002a0c0c7e16 */ /* 0x000fe2000800000d */
[----:B------:R-:W-:Y:S01]  /*50b0*/  USHF.L.U32 UR42, UR42, 0x8, URZ ;  /* 0x000000082a2a7899 */ /* 0x000fe2000800063f */
[----:B0-----:R-:W-:-:S02]  /*50c0*/  IADD3 R0, RZ, -R4, -R3 ;  /* 0x80000004ff007210 */ /* 0x001fc40007ffe803 */
[----:B------:R-:W-:Y:S01]  /*50d0*/  LOP3.LUT R160, R160, UR8, R4, 0xfe, !PT ;  /* 0x00000008a0a07c12 */ /* 0x000fe2000f8efe04 */
[----:B------:R-:W-:Y:S01]  /*50e0*/  IMAD.U32 R4, RZ, RZ, UR6 ;  /* 0x00000006ff047e24 */ /* 0x000fe2000f8e00ff */
[----:B------:R-:W-:Y:S01]  /*50f0*/  SHF.R.S32.HI R13, RZ, 0x1f, R12 ;  /* 0x0000001fff0d7819 */ /* 0x000fe2000001140c */
[----:B------:R-:W-:Y:S01]  /*5100*/  ULDC UR6, c[0x0][0x288] ;  /* 0x0000a20000067ab9 */ /* 0x000fe20000000800 */
[----:B------:R-:W-:Y:S01]  /*5110*/  IMAD R0, R2, -0x40, R0 ;  /* 0xffffffc002007824 */ /* 0x000fe200078e0200 */
[----:B------:R-:W-:Y:S01]  /*5120*/  UISETP.GE.AND UP2, UPT, UR42, UR6, UPT ;  /* 0x000000062a00728c */ /* 0x000fe2000bf46270 */
[----:B------:R-:W-:Y:S01]  /*5130*/  MOV R3, 0xfffffffe ;  /* 0xfffffffe00037802 */ /* 0x000fe20000000f00 */
[----:B------:R-:W-:Y:S02]  /*5140*/  IMAD.WIDE.U32 R4, R4, UR43, R12 ;  /* 0x0000002b04047c25 */ /* 0x000fe4000f8e000c */
[----:B------:R-:W-:Y:S02]  /*5150*/  UISETP.GE.OR UP2, UPT, UR41, UR7, UP2 ;  /* 0x000000072900728c */ /* 0x000fe40009746670 */
[----:B------:R-:W-:Y:S01]  /*5160*/  IADD3 R154, R154, -UR41, R0 ;  /* 0x800000299a9a7c10 */ /* 0x000fe2000fffe000 */
[----:B------:R-:W-:Y:S01]  /*5170*/  VIADD R5, R5, UR4 ;  /* 0x0000000405057c36 */ /* 0x000fe20008000000 */
[----:B------:R-:W-:Y:S01]  /*5180*/  UIMAD.WIDE.U32 UR4, UR39, 0x24924925, URZ ;  /* 0x24924925270478a5 */ /* 0x000fe2000f8e003f */
[----:B------:R-:W-:Y:S01]  /*5190*/  LOP3.LUT R0, R6, 0x3, RZ, 0xc0, !PT ;  /* 0x0000000306007812 */ /* 0x000fe200078ec0ff */
[----:B------:R-:W-:Y:S01]  /*51a0*/  UMOV UR41, 0xffffffff ;  /* 0xffffffff00297882 */ /* 0x000fe20000000000 */
[----:B------:R-:W-:Y:S01]  /*51b0*/  PLOP3.LUT P0, PT, PT, PT, UP2, 0x80, 0x0 ;  /* 0x000000000000781c */ /* 0x000fe20003f0f028 */
[----:B------:R-:W-:-:S02]  /*51c0*/  UIADD3 UR4, UR39, -UR5, URZ ;  /* 0x8000000527047290 */ /* 0x000fc4000fffe03f */
[----:B------:R-:W-:Y:S01]  /*51d0*/  IMAD R0, R0, R3, UR6 ;  /* 0x0000000600007e24 */ /* 0x000fe2000f8e0203 */
[----:B------:R-:W-:Y:S02]  /*51e0*/  USEL UR6, URZ, 0x1, !UP0 ;  /* 0x000000013f067887 */ /* 0x000fe4000c000000 */
[----:B------:R-:W-:Y:S01]  /*51f0*/  ULEA.HI UR4, UR4, UR5, URZ, 0x1f ;  /* 0x0000000504047291 */ /* 0x000fe2000f8ff83f */
[----:B------:R-:W-:Y:S01]  /*5200*/  VIADD R0, R0, -UR42 ;  /* 0x8000002a00007c36 */ /* 0x000fe20008000000 */
[----:B------:R-:W-:Y:S02]  /*5210*/  ULOP3.LUT UR38, UR38, UR6, URZ, 0x3c, !UPT ;  /* 0x0000000626267292 */ /* 0x000fe4000f8e3c3f */
[----:B------:R-:W-:-:S04]  /*5220*/  USHF.R.U32.HI UR4, URZ, 0x2, UR4 ;  /* 0x000000023f047899 */ /* 0x000fc80008011604 */
[----:B------:R-:W-:Y:S02]  /*5230*/  @UP1 ULOP3.LUT UR38, UR38, 0x1, UR4, 0x78, !UPT ;  /* 0x0000000126261892 */ /* 0x000fe4000f8e7804 */
[----:B------:R-:W-:Y:S01]  /*5240*/  UIMAD UR39, UR4, -0x7, UR39 ;  /* 0xfffffff9042778a4 */ /* 0x000fe2000f8e0227 */
[----:B------:R-:W-:Y:S11]  /*5250*/  @P0 BRA `(.L_x_34) ;  /* 0x000000d000f80947 */ /* 0x000ff60003800000 */
[----:B------:R-:W0:Y:S01]  /*5260*/  LDC.64 R2, c[0x0][0x5c8] ;  /* 0x00017200ff027b82 */ /* 0x000e220000000a00 */
[----:B------:R-:W-:Y:S01]  /*5270*/  ULDC.64 UR4, c[0x0][0x5c0] ;  /* 0x0001700000047ab9 */ /* 0x000fe20000000a00 */
[----:B------:R-:W-:Y:S01]  /*5280*/  BSSY B0, `(.L_x_34) ;  /* 0x0000d3b000007945 */ /* 0x000fe20003800000 */
[C---:B0-----:R-:W-:Y:S01]  /*5290*/  IMAD R6, R2.reuse, UR9, RZ ;  /* 0x0000000902067c24 */ /* 0x041fe2000f8e02ff */
[----:B------:R-:W-:Y:S01]  /*52a0*/  SHF.L.U64.HI R9, R2, 0x3, R3 ;  /* 0x0000000302097819 */ /* 0x000fe20000010203 */
[----:B------:R-:W-:-:S04]  /*52b0*/  IMAD.WIDE.U32 R4, R160, R2, R4 ;  /* 0x00000002a0047225 */ /* 0x000fc800078e0004 */
[----:B------:R-:W-:Y:S01]  /*52c0*/  IMAD R6, R160, R3, R6 ;  /* 0x00000003a0067224 */ /* 0x000fe200078e0206 */
[----:B------:R-:W-:Y:S01]  /*52d0*/  IADD3 R4, P0, R4, UR4, RZ ;  /* 0x0000000404047c10 */ /* 0x000fe2000ff1e0ff */
[----:B------:R-:W-:Y:S02]  /*52e0*/  IMAD.SHL.U32 R8, R2, 0x8, RZ ;  /* 0x0000000802087824 */ /* 0x000fe400078e00ff */
[----:B------:R-:W-:-:S03]  /*52f0*/  IMAD.IADD R6, R5, 0x1, R6 ;  /* 0x0000000105067824 */ /* 0x000fc600078e0206 */
[-C--:B------:R-:W-:Y:S02]  /*5300*/  IADD3 R10, P1, R8, R4.reuse, RZ ;  /* 0x00000004080a7210 */ /* 0x080fe40007f3e0ff */
[----:B------:R-:W-:Y:S02]  /*5310*/  IADD3.X R5, R6, UR5, RZ, P0, !PT ;  /* 0x0000000506057c10 */ /* 0x000fe400087fe4ff */
[C---:B------:R-:W-:Y:S02]  /*5320*/  LEA R6, P0, R2.reuse, R4, 0x7 ;  /* 0x0000000402067211 */ /* 0x040fe400078038ff */
[-C--:B------:R-:W-:Y:S02]  /*5330*/  IADD3.X R11, R9, R5.reuse, RZ, P1, !PT ;  /* 0x00000005090b7210 */ /* 0x080fe40000ffe4ff */
[----:B------:R-:W-:Y:S02]  /*5340*/  LEA.HI.X R7, R2, R5, R3, 0x7, P0 ;  /* 0x0000000502077211 */ /* 0x000fe400000f3c03 */
[----:B-----5:R-:W-:-:S02]  /*5350*/  ISETP.NE.AND P0, PT, R18, RZ, PT ;  /* 0x000000ff1200720c */ /* 0x020fc40003f05270 */
[----:B------:R-:W-:-:S05]  /*5360*/  IADD3 R8, P2, R8, R6, RZ ;  /* 0x0000000608087210 */ /* 0x000fca0007f5e0ff */
[----:B------:R-:W-:-:S06]  /*5370*/  IMAD.X R9, R9, 0x1, R7, P2 ;  /* 0x0000000109097824 */ /* 0x000fcc00010e0607 */
[----:B------:R-:W-:Y:S05]  /*5380*/  @!P0 BRA `(.L_x_35) ;  /* 0x0000009800988947 */ /* 0x000fea0003800000 */
[----:B------:R-:W0:Y:S01]  /*5390*/  LDC.64 R20, c[0x0][0x5b0] ;  /* 0x00016c00ff147b82 */ /* 0x000e220000000a00 */
[----:B------:R-:W-:Y:S01]  /*53a0*/  ULDC.64 UR6, c[0x0][0x5b8] ;  /* 0x00016e0000067ab9 */ /* 0x000fe20000000a00 */
[----:B------:R-:W-:Y:S01]  /*53b0*/  ISETP.GE.AND P1, PT, R154, 0x1, PT ;  /* 0x000000019a00780c */ /* 0x000fe20003f26270 */
[----:B------:R-:W-:Y:S02]  /*53c0*/  UIMAD UR4, UR10, UR6, URZ ;  /* 0x000000060a0472a4 */ /* 0x000fe4000f8e023f */
[----:B------:R-:W-:Y:S01]  /*53d0*/  IMAD.U32 R156, RZ, RZ, UR6 ;  /* 0x00000006ff9c7e24 */ /* 0x000fe2000f8e00ff */
[----:B------:R-:W-:Y:S01]  /*53e0*/  BSSY B1, `(.L_x_36) ;  /* 0x000000e000017945 */ /* 0x000fe20003800000 */
[----:B------:R-:W-:Y:S01]  /*53f0*/  ISETP.LT.OR P2, PT, R0, 0x1, !P1 ;  /* 0x000000010000780c */ /* 0x000fe20004f41670 */
[----:B------:R-:W-:Y:S01]  /*5400*/  UIMAD UR4, UR43, UR7, UR4 ;  /* 0x000000072b0472a4 */ /* 0x000fe2000f8e0204 */
[----:B------:R-:W1:Y:S01]  /*5410*/  LDC.64 R22, c[0x0][0x5a8] ;  /* 0x00016a00ff167b82 */ /* 0x000e620000000a00 */
[----:B------:R-:W-:-:S04]  /*5420*/  IMAD.WIDE.U32 R156, R156, UR43, R12 ;  /* 0x0000002b9c9c7c25 */ /* 0x000fc8000f8e000c */
[----:B------:R-:W-:Y:S01]  /*5430*/  VIADD R153, R157, UR4 ;  /* 0x000000049d997c36 */ /* 0x000fe20008000000 */
[----:B------:R-:W-:Y:S01]  /*5440*/  MOV R152, R156 ;  /* 0x0000009c00987202 */ /* 0x000fe20000000f00 */
[----:B0-----:R-:W-:-:S04]  /*5450*/  IMAD R161, R20, UR9, RZ ;  /* 0x0000000914a17c24 */ /* 0x001fc8000f8e02ff */
[----:B------:R-:W-:-:S04]  /*5460*/  IMAD.WIDE.U32 R2, R160, R20, R152 ;  /* 0x00000014a0027225 */ /* 0x000fc800078e0098 */
[----:B------:R-:W-:Y:S01]  /*5470*/  IMAD R161, R160, R21, R161 ;  /* 0x00000015a0a17224 */ /* 0x000fe200078e02a1 */
[----:B-1----:R-:W-:-:S04]  /*5480*/  IADD3 R14, P0, R2, R22, RZ ;  /* 0x00000016020e7210 */ /* 0x002fc80007f1e0ff */
[----:B------:R-:W-:Y:S01]  /*5490*/  IADD3.X R15, R23, R3, R161, P0, !PT ;  /* 0x00000003170f7210 */ /* 0x000fe200007fe4a1 */
[----:B------:R-:W-:Y:S08]  /*54a0*/  @P2 BRA `(.L_x_37) ;  /* 0x0000000000042947 */ /* 0x000ff00003800000 */
[----:B------:R0:W5:Y:S02]  /*54b0*/  LDG.E.U8 R16, desc[UR36][R14.64] ;  /* 0x000000240e107981 */ /* 0x000164000c1e1100 */
.L_x_37:
[----:B------:R-:W-:Y:S05]  /*54c0*/  BSYNC B1 ;  /* 0x0000000000017941 */ /* 0x000fea0003800000 */
.L_x_36:
[----:B------:R-:W2:Y:S01]  /*54d0*/  LDL.LU R3, [R1] ;  /* 0x0000000001037983 */ /* 0x000ea20000300800 */
[----:B-----5:R-:W-:Y:S01]  /*54e0*/  LOP3.LUT R2, R16, 0xffff, RZ, 0xc0, !PT ;  /* 0x0000ffff10027812 */ /* 0x020fe200078ec0ff */
[----:B------:R-:W-:Y:S01]  /*54f0*/  BSSY B1, `(.L_x_38) ;  /* 0x000000a000017945 */ /* 0x000fe20003800000 */
[----:B------:R-:W-:Y:S02]  /*5500*/  ISETP.LT.OR P0, PT, R0, 0x2, !P1 ;  /* 0x000000020000780c */ /* 0x000fe40004f01670 */
[----:B------:R-:W-:-:S05]  /*5510*/  PRMT R2, R2, 0x8880, RZ ;  /* 0x0000888002027816 */ /* 0x000fca00000000ff */
[----:B------:R-:W-:-:S04]  /*5520*/  IMAD R2, R2, R18, RZ ;  /* 0x0000001202027224 */ /* 0x000fc800078e02ff */
[----:B--2---:R-:W-:-:S05]  /*5530*/  @!P2 IMAD R3, R3, R17, R2 ;  /* 0x000000110303a224 */ /* 0x004fca00078e0202 */
[----:B------:R1:W-:Y:S01]  /*5540*/  @!P2 STG.E.U8 desc[UR36][R4.64], R3 ;  /* 0x000000030400a986 */ /* 0x0003e2000c101124 */
[----:B------:R-:W-:Y:S05]  /*5550*/  @P0 BRA `(.L_x_39) ;  /* 0x00000000000c0947 */ /* 0x000fea0003800000 */
[----:B------:R-:W2:Y:S02]  /*5560*/  LDG.E.U8 R16, desc[UR36][R14.64+0x1] ;  /* 0x000001240e107981 */ /* 0x000ea4000c1e1100 */
[----:B--2---:R-:W-:-:S05]  /*5570*/  PRMT R2, R16, 0x8880, RZ ;  /* 0x0000888010027816 */ /* 0x004fca00000000ff */
[----:B------:R-:W-:-:S07]  /*5580*/  IMAD R2, R2, R18, RZ ;  /* 0x0000001202027224 */ /* 0x000fce00078e02ff */
.L_x_39:
[----:B------:R-:W-:Y:S05]  /*5590*/  BSYNC B1 ;  /* 0x0000000000017941 */ /* 0x000fea0003800000 */
.L_x_38:
[----:B-1----:R-:W2:Y:S01]  /*55a0*/  LDL.LU R3, [R1+0x4] ;  /* 0x0000040001037983 */ /* 0x002ea20000300800 */
[C---:B------:R-:W-:Y:S01]  /*55b0*/  SHF.L.U64.HI R159, R20.reuse, 0x3, R21 ;  /* 0x00000003149f7819 */ /* 0x040fe20000010215 */
[----:B------:R-:W-:Y:S01]  /*55c0*/  IMAD.SHL.U32 R158, R20, 0x8, RZ ;  /* 0x00000008149e7824 */ /* 0x000fe200078e00ff */
[----:B------:R-:W-:Y:S03]  /*55d0*/  BSSY B1, `(.L_x_40) ;  /* 0x000000d000017945 */ /* 0x000fe60003800000 */
[----:B------:R-:W-:-:S04]  /*55e0*/  IMAD.WIDE.U32 R12, R160, R20, R158 ;  /* 0x00000014a00c7225 */ /* 0x000fc800078e009e */
[----:B------:R-:W-:Y:S01]  /*55f0*/  IMAD.IADD R161, R161, 0x1, R13 ;  /* 0x00000001a1a17824 */ /* 0x000fe200078e020d */
[----:B------:R-:W-:-:S04]  /*5600*/  IADD3 R12, P2, P3, R156, R22, R12 ;  /* 0x000000169c0c7210 */ /* 0x000fc80007b5e00c */
[----:B------:R-:W-:Y:S01]  /*5610*/  IADD3.X R13, R153, R23, R161, P2, P3 ;  /* 0x00000017990d7210 */ /* 0x000fe200017e64a1 */
[----:B--2---:R-:W-:-:S05]  /*5620*/  @!P0 IMAD R3, R3, R17, R2 ;  /* 0x0000001103038224 */ /* 0x004fca00078e0202 */
[----:B------:R1:W-:Y:S01]  /*5630*/  @!P0 STG.E.U8 desc[UR36][R4.64+0x1], R3 ;  /* 0x0000010304008986 */ /* 0x0003e2000c101124 */
[----:B------:R-:W-:-:S04]  /*5640*/  ISETP.GE.AND P0, PT, R154, 0x9, PT ;  /* 0x000000099a00780c */ /* 0x000fc80003f06270 */
[----:B------:R-:W-:-:S13]  /*5650*/  ISETP.LT.OR P4, PT, R0, 0x1, !P0 ;  /* 0x000000010000780c */ /* 0x000fda0004781670 */
[----:B-1----:R-:W-:Y:S05]  /*5660*/  @P4 BRA `(.L_x_41) ;  /* 0x00000000000c4947 */ /* 0x002fea0003800000 */
[----:B------:R-:W2:Y:S02]  /*5670*/  LDG.E.U8 R16, desc[UR36][R12.64] ;  /* 0x000000240c107981 */ /* 0x000ea4000c1e1100 */
[----:B--2---:R-:W-:-:S05]  /*5680*/  PRMT R2, R16, 0x8880, RZ ;  /* 0x0000888010027816 */ /* 0x004fca00000000ff */
[----:B------:R-:W-:-:S07]  /*5690*/  IMAD R2, R2, R18, RZ ;  /* 0x0000001202027224 */ /* 0x000fce00078e02ff */
.L_x_41:
[----:B------:R-:W-:Y:S05]  /*56a0*/  BSYNC B1 ;  /* 0x0000000000017941 */ /* 0x000fea0003800000 */
.L_x_40:
[----:B------:R-:W2:Y:S01]  /*56b0*/  LDL.LU R3, [R1+0x8] ;  /* 0x0000080001037983 */ /* 0x000ea20000300800 */
[----:B------:R-:W-:Y:S01]  /*56c0*/  ISETP.LT.OR P2, PT, R0, 0x2, !P0 ;  /* 0x000000020000780c */ /* 0x000fe20004741670 */
[----:B------:R-:W-:Y:S01]  /*56d0*/  BSSY B1, `(.L_x_42) ;  /* 0x0000007000017945 */ /* 0x000fe20003800000 */
[----:B--2---:R-:W-:-:S05]  /*56e0*/  @!P4 IMAD R3, R3, R17, R2 ;  /* 0x000000110303c224 */ /* 0x004fca00078e0202 */
[----:B------:R1:W-:Y:S06]  /*56f0*/  @!P4 STG.E.U8 desc[UR36][R10.64], R3 ;  /* 0x000000030a00c986 */ /* 0x0003ec000c101124 */
[----:B------:R-:W-:Y:S05]  /*5700*/  @P2 BRA `(.L_x_43) ;  /* 0x00000000000c2947 */ /* 0x000fea0003800000 */
[----:B------:R-:W2:Y:S02]  /*5710*/  LDG.E.U8 R16, desc[UR36][R12.64+0x1] ;  /* 0x000001240c107981 */ /* 0x000ea4000c1e1100 */
[----:B--2---:R-:W-:-:S05]  /*5720*/  PRMT R2, R16, 0x8880, RZ ;  /* 0x0000888010027816 */ /* 0x004fca00000000ff */
[----:B------:R-:W-:-:S07]  /*5730*/  IMAD R2, R2, R18, RZ ;  /* 0x0000001202027224 */ /* 0x000fce00078e02ff */
.L_x_43:
[----:B------:R-:W-:Y:S05]  /*5740*/  BSYNC B1 ;  /* 0x0000000000017941 */ /* 0x000fea0003800000 */
.L_x_42:
[----:B-1----:R-:W2:Y:S01]  /*5750*/  LDL.LU R3, [R1+0xc] ;  /* 0x00000c0001037983 */ /* 0x002ea20000300800 */
[----:B------:R-:W-:Y:S01]  /*5760*/  BSSY B1, `(.L_x_44) ;  /* 0x000000a000017945 */ /* 0x000fe20003800000 */
[C---:B------:R-:W-:Y:S02]  /*5770*/  ISETP.LT.OR P3, PT, R0.reuse, 0xa, !P1 ;  /* 0x0000000a0000780c */ /* 0x040fe40004f61670 */
[----:B------:R-:W-:Y:S01]  /*5780*/  ISETP.LT.OR P4, PT, R0, 0x9, !P0 ;  /* 0x000000090000780c */ /* 0x000fe20004781670 */
[----:B--2---:R-:W-:-:S05]  /*5790*/  @!P2 IMAD R3, R3, R17, R2 ;  /* 0x000000110303a224 */ /* 0x004fca00078e0202 */
[----:B------:R1:W-:Y:S01]  /*57a0*/  @!P2 STG.E.U8 desc[UR36][R10.64+0x1], R3 ;  /* 0x000001030a00a986 */ /* 0x0003e2000c101124 */
[----:B------:R-:W-:-:S13]  /*57b0*/  ISETP.LT.OR P2, PT, R0, 0x9, !P1 ;  /* 0x000000090000780c */ /* 0x000fda0004f41670 */
[----:B-1----:R-:W-:Y:S05]  /*57c0*/  @P2 BRA `(.L_x_45) ;  /* 0x00000000000c2947 */ /* 0x002fea0003800000 */
[----:B------:R-:W2:Y:S02]  /*57d0*/  LDG.E.U8 R16, desc[UR36][R14.64+0x8] ;  /* 0x000008240e107981 */ /* 0x000ea4000c1e1100 */
[----:B--2---:R-:W-:-:S05]  /*57e0*/  PRMT R2, R16, 0x8880, RZ ;  /* 0x0000888010027816 */ /* 0x004fca00000000ff */
[----:B------:R-:W-:-:S07]  /*57f0*/  IMAD R2, R2, R18, RZ ;  /* 0x0000001202027224 */ /* 0x000fce00078e02ff */
.L_x_45:
[----:B------:R-:W-:Y:S05]  /*5800*/  BSYNC B1 ;  /* 0x0000000000017941 */ /* 0x000fea0003800000 */
.L_x_44:
[----:B------:R-:W2:Y:S01]  /*5810*/  LDL.LU R3, [R1+0x10] ;  /* 0x0000100001037983 */ /* 0x000ea20000300800 */
[----:B------:R-:W-:Y:S01]  /*5820*/  BSSY B1, `(.L_x_46) ;  /* 0x0000007000017945 */ /* 0x000fe20003800000 */
[----:B--2---:R-:W-:-:S05]  /*5830*/  @!P2 IMAD R3, R3, R17, R2 ;  /* 0x000000110303a224 */ /* 0x004fca00078e0202 */
[----:B------:R1:W-:Y:S01]  /*5840*/  @!P2 STG.E.U8 desc[UR36][R4.64+0x8], R3 ;  /* 0x000008030400a986 */ /* 0x0003e2000c101124 */
[----:B------:R-:W-:Y:S05]  /*5850*/  @P3 BRA `(.L_x_47) ;  /* 0x00000000000c3947 */ /* 0x000fea0003800000 */
[----:B------:R-:W2:Y:S02]  /*5860*/  LDG.E.U8 R16, desc[UR36][R14.64+0x9] ;  /* 0x000009240e107981 */ /* 0x000ea4000c1e1100 */
[----:B--2---:R-:W-:-:S05]  /*5870*/  PRMT R2, R16, 0x8880, RZ ;  /* 0x0000888010027816 */ /* 0x004fca00000000ff */
[----:B------:R-:W-:-:S07]  /*5880*/  IMAD R2, R2, R18, RZ ;  /* 0x0000001202027224 */ /* 0x000fce00078e02ff */
.L_x_47:
[----:B------:R-:W-:Y:S05]  /*5890*/  BSYNC B1 ;  /* 0x0000000000017941 */ /* 0x000fea0003800000 */
.L_x_46:
[----:B-1----:R-:W2:Y:S01]  /*58a0*/  LDL.LU R3, [R1+0x14] ;  /* 0x0000140001037983 */ /* 0x002ea20000300800 */
[----:B------:R-:W-:Y:S01]  /*58b0*/  BSSY B1, `(.L_x_48) ;  /* 0x0000007000017945 */ /* 0x000fe20003800000 */
[----:B--2---:R-:W-:-:S05]  /*58c0*/  @!P3 IMAD R3, R3, R17, R2 ;  /* 0x000000110303b224 */ /* 0x004fca00078e0202 */
[----:B------:R1:W-:Y:S01]  /*58d0*/  @!P3 STG.E.U8 desc[UR36][R4.64+0x9], R3 ;  /* 0x000009030400b986 */ /* 0x0003e2000c101124 */
[----:B------:R-:W-:Y:S05]  /*58e0*/  @P4 BRA `(.L_x_49) ;  /* 0x00000000000c4947 */ /* 0x000fea0003800000 */
[----:B------:R-:W2:Y:S02]  /*58f0*/  LDG.E.U8 R16, desc[UR36][R12.64+0x8] ;  /* 0x000008240c107981 */ /* 0x000ea4000c1e1100 */
[----:B--2---:R-:W-:-:S05]  /*5900*/  PRMT R2, R16, 0x8880, RZ ;  /* 0x0000888010027816 */ /* 0x004fca00000000ff */
[----:B------:R-:W-:-:S07]  /*5910*/  IMAD R2, R2, R18, RZ ;  /* 0x0000001202027224 */ /* 0x000fce00078e02ff */
.L_x_49:
[----:B------:R-:W-:Y:S05]  /*5920*/  BSYNC B1 ;  /* 0x0000000000017941 */ /* 0x000fea0003800000 */
.L_x_48:
[----:B-1----:R-:W2:Y:S01]  /*5930*/  LDL.LU R3, [R1+0x18] ;  /* 0x0000180001037983 */ /* 0x002ea20000300800 */
[C---:B------:R-:W-:Y:S01]  /*5940*/  ISETP.LT.OR P2, PT, R0.reuse, 0xa, !P0 ;  /* 0x0000000a0000780c */ /* 0x040fe20004741670 */
[----:B------:R-:W-:Y:S01]  /*5950*/  BSSY B1, `(.L_x_50) ;  /* 0x000000a000017945 */ /* 0x000fe20003800000 */
[C---:B------:R-:W-:Y:S02]  /*5960*/  ISETP.LT.OR P3, PT, R0.reuse, 0x11, !P1 ;  /* 0x000000110000780c */ /* 0x040fe40004f61670 */
[----:B------:R-:W-:Y:S01]  /*5970*/  ISETP.LT.OR P5, PT, R0, 0x11, !P0 ;  /* 0x000000110000780c */ /* 0x000fe200047a1670 */
[----:B--2---:R-:W-:-:S05]  /*5980*/  @!P4 IMAD R3, R3, R17, R2 ;  /* 0x000000110303c224 */ /* 0x004fca00078e0202 */
[----:B------:R1:W-:Y:S01]  /*5990*/  @!P4 STG.E.U8 desc[UR36][R10.64+0x8], R3 ;  /* 0x000008030a00c986 */ /* 0x0003e2000c101124 */
[----:B------:R-:W-:Y:S02]  /*59a0*/  ISETP.LT.OR P4, PT, R0, 0x12, !P1 ;  /* 0x000000120000780c */ /* 0x000fe40004f81670 */
[----:B------:R-:W-:Y:S11]  /*59b0*/  @P2 BRA `(.L_x_51) ;  /* 0x00000000000c2947 */ /* 0x000ff60003800000 */
[----:B------:R-:W2:Y:S02]  /*59c0*/  LDG.E.U8 R16, desc[UR36][R12.64+0x9] ;  /* 0x000009240c107981 */ /* 0x000ea4000c1e1100 */
[----:B--2---:R-:W-:-:S05]  /*59d0*/  PRMT R2, R16, 0x8880, RZ ;  /* 0x0000888010027816 */ /* 0x004fca00000000ff */
[----:B------:R-:W-:-:S07]  /*59e0*/  IMAD R2, R2, R18, RZ ;  /* 0x0000001202027224 */ /* 0x000fce00078e02ff */
.L_x_51:
[----:B------:R-:W-:Y:S05]  /*59f0*/  BSYNC B1 ;  /* 0x0000000000017941 */ /* 0x000fea0003800000 */
.L_x_50:
        /* <DEDUP_REMOVED lines=8> */
.L_x_53:
[----:B------:R-:W-:Y:S05]  /*5a80*/  BSYNC B1 ;  /* 0x0000000000017941 */ /* 0x000fea0003800000 */
.L_x_52:
        /* <DEDUP_REMOVED lines=8> */
.L_x_55:
[----:B------:R-:W-:Y:S05]  /*5b10*/  BSYNC B1 ;  /* 0x0000000000017941 */ /* 0x000fea0003800000 */
.L_x_54:
        /* <DEDUP_REMOVED lines=8> */
.L_x_57:
[----:B------:R-:W-:Y:S05]  /*5ba0*/  BSYNC B1 ;  /* 0x0000000000017941 */ /* 0x000fea0003800000 */
.L_x_56:
        /* <DEDUP_REMOVED lines=12> */
.L_x_59:
[----:B------:R-:W-:Y:S05]  /*5c70*/  BSYNC B1 ;  /* 0x0000000000017941 */ /* 0x000fea0003800000 */
.L_x_58:
        /* <DEDUP_REMOVED lines=8> */
.L_x_61:
[----:B------:R-:W-:Y:S05]  /*5d00*/  BSYNC B1 ;  /* 0x0000000000017941 */ /* 0x000fea0003800000 */
.L_x_60:
        /* <DEDUP_REMOVED lines=8> */
.L_x_63:
[----:B------:R-:W-:Y:S05]  /*5d90*/  BSYNC B1 ;  /* 0x0000000000017941 */ /* 0x000fea0003800000 */
.L_x_62:
        /* <DEDUP_REMOVED lines=8> */
.L_x_65:
[----:B------:R-:W-:Y:S05]  /*5e20*/  BSYNC B1 ;  /* 0x0000000000017941 */ /* 0x000fea0003800000 */
.L_x_64:
        /* <DEDUP_REMOVED lines=12> */
.L_x_67:
[----:B------:R-:W-:Y:S05]  /*5ef0*/  BSYNC B1 ;  /* 0x0000000000017941 */ /* 0x000fea0003800000 */
.L_x_66:
        /* <DEDUP_REMOVED lines=8> */
.L_x_69:
[----:B------:R-:W-:Y:S05]  /*5f80*/  BSYNC B1 ;  /* 0x0000000000017941 */ /* 0x000fea0003800000 */
.L_x_68:
        /* <DEDUP_REMOVED lines=8> */
.L_x_71:
[----:B------:R-:W-:Y:S05]  /*6010*/  BSYNC B1 ;  /* 0x0000000000017941 */ /* 0x000fea0003800000 */
.L_x_70:
        /* <DEDUP_REMOVED lines=8> */
.L_x_73:
[----:B------:R-:W-:Y:S05]  /*60a0*/  BSYNC B1 ;  /* 0x0000000000017941 */ /* 0x000fea0003800000 */
.L_x_72:
        /* <DEDUP_REMOVED lines=12> */
.L_x_75:
[----:B------:R-:W-:Y:S05]  /*6170*/  BSYNC B1 ;  /* 0x0000000000017941 */ /* 0x000fea0003800000 */
.L_x_74:
        /* <DEDUP_REMOVED lines=8> */
.L_x_77:
[----:B------:R-:W-:Y:S05]  /*6200*/  BSYNC B1 ;  /* 0x0000000000017941 */ /* 0x000fea0003800000 */
.L_x_76:
        /* <DEDUP_REMOVED lines=8> */
.L_x_79:
[----:B------:R-:W-:Y:S05]  /*6290*/  BSYNC B1 ;  /* 0x0000000000017941 */ /* 0x000fea0003800000 */
.L_x_78:
        /* <DEDUP_REMOVED lines=8> */
.L_x_81:
[----:B------:R-:W-:Y:S05]  /*6320*/  BSYNC B1 ;  /* 0x0000000000017941 */ /* 0x000fea0003800000 */
.L_x_80:
        /* <DEDUP_REMOVED lines=12> */
.L_x_83:
[----:B------:R-:W-:Y:S05]  /*63f0*/  BSYNC B1 ;  /* 0x0000000000017941 */ /* 0x000fea0003800000 */
.L_x_82:
        /* <DEDUP_REMOVED lines=8> */
.L_x_85:
[----:B------:R-:W-:Y:S05]  /*6480*/  BSYNC B1 ;  /* 0x0000000000017941 */ /* 0x000fea0003800000 */
.L_x_84:
        /* <DEDUP_REMOVED lines=8> */
.L_x_87:
[----:B------:R-:W-:Y:S05]  /*6510*/  BSYNC B1 ;  /* 0x0000000000017941 */ /* 0x000fea0003800000 */
.L_x_86:
        /* <DEDUP_REMOVED lines=8> */
.L_x_89:
[----:B------:R-:W-:Y:S05]  /*65a0*/  BSYNC B1 ;  /* 0x0000000000017941 */ /* 0x000fea0003800000 */
.L_x_88:
        /* <DEDUP_REMOVED lines=12> */
.L_x_91:
[----:B------:R-:W-:Y:S05]  /*6670*/  BSYNC B1 ;  /* 0x0000000000017941 */ /* 0x000fea0003800000 */
.L_x_90:
        /* <DEDUP_REMOVED lines=8> */
.L_x_93:
[----:B------:R-:W-:Y:S05]  /*6700*/  BSYNC B1 ;  /* 0x0000000000017941 */ /* 0x000fea0003800000 */
.L_x_92:
        /* <DEDUP_REMOVED lines=8> */
.L_x_95:
[----:B------:R-:W-:Y:S05]  /*6790*/  BSYNC B1 ;  /* 0x0000000000017941 */ /* 0x000fea0003800000 */
.L_x_94:
        /* <DEDUP_REMOVED lines=8> */
.L_x_97:
[----:B------:R-:W-:Y:S05]  /*6820*/  BSYNC B1 ;  /* 0x0000000000017941 */ /* 0x000fea0003800000 */
.L_x_96:
        /* <DEDUP_REMOVED lines=12> */
.L_x_99:
[----:B------:R-:W-:Y:S05]  /*68f0*/  BSYNC B1 ;  /* 0x0000000000017941 */ /* 0x000fea0003800000 */
.L_x_98:
        /* <DEDUP_REMOVED lines=8> */
.L_x_101:
[----:B------:R-:W-:Y:S05]  /*6980*/  BSYNC B1 ;  /* 0x0000000000017941 */ /* 0x000fea0003800000 */
.L_x_100:
        /* <DEDUP_REMOVED lines=8> */
.L_x_103:
[----:B------:R-:W-:Y:S05]  /*6a10*/  BSYNC B1 ;  /* 0x0000000000017941 */ /* 0x000fea0003800000 */
.L_x_102:
        /* <DEDUP_REMOVED lines=8> */
.L_x_105:
[----:B------:R-:W-:Y:S05]  /*6aa0*/  BSYNC B1 ;  /* 0x0000000000017941 */ /* 0x000fea0003800000 */
.L_x_104:
        /* <DEDUP_REMOVED lines=12> */
.L_x_107:
[----:B------:R-:W-:Y:S05]  /*6b70*/  BSYNC B1 ;  /* 0x0000000000017941 */ /* 0x000fea0003800000 */
.L_x_106:
        /* <DEDUP_REMOVED lines=8> */
.L_x_109:
[----:B------:R-:W-:Y:S05]  /*6c00*/  BSYNC B1 ;  /* 0x0000000000017941 */ /* 0x000fea0003800000 */
.L_x_108:
        /* <DEDUP_REMOVED lines=8> */
.L_x_111:
[----:B------:R-:W-:Y:S05]  /*6c90*/  BSYNC B1 ;  /* 0x0000000000017941 */ /* 0x000fea0003800000 */
.L_x_110:
        /* <DEDUP_REMOVED lines=8> */
.L_x_113:
[----:B------:R-:W-:Y:S05]  /*6d20*/  BSYNC B1 ;  /* 0x0000000000017941 */ /* 0x000fea0003800000 */
.L_x_112:
        /* <DEDUP_REMOVED lines=12> */
.L_x_115:
[----:B------:R-:W-:Y:S05]  /*6df0*/  BSYNC B1 ;  /* 0x0000000000017941 */ /* 0x000fea0003800000 */
.L_x_114:
        /* <DEDUP_REMOVED lines=8> */
.L_x_117:
[----:B------:R-:W-:Y:S05]  /*6e80*/  BSYNC B1 ;  /* 0x0000000000017941 */ /* 0x000fea0003800000 */
.L_x_116:
        /* <DEDUP_REMOVED lines=8> */
.L_x_119:
[----:B------:R-:W-:Y:S05]  /*6f10*/  BSYNC B1 ;  /* 0x0000000000017941 */ /* 0x000fea0003800000 */
.L_x_118:
        /* <DEDUP_REMOVED lines=8> */
.L_x_121:
[----:B------:R-:W-:Y:S05]  /*6fa0*/  BSYNC B1 ;  /* 0x0000000000017941 */ /* 0x000fea0003800000 */
.L_x_120:
        /* <DEDUP_REMOVED lines=12> */
.L_x_123:
[----:B------:R-:W-:Y:S05]  /*7070*/  BSYNC B1 ;  /* 0x0000000000017941 */ /* 0x000fea0003800000 */
.L_x_122:
        /* <DEDUP_REMOVED lines=8> */
.L_x_125:
[----:B------:R-:W-:Y:S05]  /*7100*/  BSYNC B1 ;  /* 0x0000000000017941 */ /* 0x000fea0003800000 */
.L_x_124:
        /* <DEDUP_REMOVED lines=8> */
.L_x_127:
[----:B------:R-:W-:Y:S05]  /*7190*/  BSYNC B1 ;  /* 0x0000000000017941 */ /* 0x000fea0003800000 */
.L_x_126:
        /* <DEDUP_REMOVED lines=8> */
.L_x_129:
[----:B------:R-:W-:Y:S05]  /*7220*/  BSYNC B1 ;  /* 0x0000000000017941 */ /* 0x000fea0003800000 */
.L_x_128:
        /* <DEDUP_REMOVED lines=12> */
.L_x_131:
[----:B------:R-:W-:Y:S05]  /*72f0*/  BSYNC B1 ;  /* 0x0000000000017941 */ /* 0x000fea0003800000 */
.L_x_130:
        /* <DEDUP_REMOVED lines=8> */
.L_x_133:
[----:B------:R-:W-:Y:S05]  /*7380*/  BSYNC B1 ;  /* 0x0000000000017941 */ /* 0x000fea0003800000 */
.L_x_132:
        /* <DEDUP_REMOVED lines=8> */
.L_x_135:
[----:B------:R-:W-:Y:S05]  /*7410*/  BSYNC B1 ;  /* 0x0000000000017941 */ /* 0x000fea0003800000 */
.L_x_134:
        /* <DEDUP_REMOVED lines=8> */
.L_x_137:
[----:B------:R-:W-:Y:S05]  /*74a0*/  BSYNC B1 ;  /* 0x0000000000017941 */ /* 0x000fea0003800000 */
.L_x_136:
        /* <DEDUP_REMOVED lines=12> */
.L_x_139:
[----:B------:R-:W-:Y:S05]  /*7570*/  BSYNC B1 ;  /* 0x0000000000017941 */ /* 0x000fea0003800000 */
.L_x_138:
        /* <DEDUP_REMOVED lines=8> */
.L_x_141:
[----:B------:R-:W-:Y:S05]  /*7600*/  BSYNC B1 ;  /* 0x0000000000017941 */ /* 0x000fea0003800000 */
.L_x_140:
[----:B-1----:R-:W2:Y:S01]  /*7610*/  LDL.LU R3, [R1+0xd0] ;  /* 0x0000d00001037983 */ /* 0x002ea20000300800 */
[----:B------:R-:W-:Y:S01]  /*7620*/  BSSY B1, `(.L_x_142) ;  /* 0x0000007000017945 */ /* 0x000fe20003800000 */
[----:B--2---:R-:W-:-:S05]  /*7630*/  @!P3 IMAD R3, R3, R17, R2 ;  /* 0x000000110303b224 */ /* 0x004fca00078e0202 */
[----:B------:R1:W-:Y:S01]  /*7640*/  @!P3 STG.E.U8 desc[UR36][R4.64+0x68], R3 ;  /* 0x000068030400b986 */ /* 0x0003e2000c101124 */
[----:B------:R-:W-:Y:S05]  /*7650*/  @P5 BRA `(.L_x_143) ;  /* 0x00000000000c5947 */ /* 0x000fea0003800000 */
[----:B------:R-:W1:Y:S02]  /*7660*/  LDG.E.U8 R16, desc[UR36][R14.64+0x69] ;  /* 0x000069240e107981 */ /* 0x000e64000c1e1100 */
[----:B-1----:R-:W-:-:S05]  /*7670*/  PRMT R3, R16, 0x8880, RZ ;  /* 0x0000888010037816 */ /* 0x002fca00000000ff */
[----:B------:R-:W-:-:S07]  /*7680*/  IMAD R2, R3, R18, RZ ;  /* 0x0000001203027224 */ /* 0x000fce00078e02ff */
.L_x_143:
[----:B------:R-:W-:Y:S05]  /*7690*/  BSYNC B1 ;  /* 0x0000000000017941 */ /* 0x000fea0003800000 */
.L_x_142:
        /* <DEDUP_REMOVED lines=8> */
.L_x_145:
[----:B------:R-:W-:Y:S05]  /*7720*/  BSYNC B1 ;  /* 0x0000000000017941 */ /* 0x000fea0003800000 */
.L_x_144:
        /* <DEDUP_REMOVED lines=9> */
[----:B------:R-:W1:Y:S02]  /*77c0*/  LDG.E.U8 R16, desc[UR36][R12.64+0x69] ;  /* 0x000069240c107981 */ /* 0x000e64000c1e1100 */
[----:B-1----:R-:W-:-:S05]  /*77d0*/  PRMT R3, R16, 0x8880, RZ ;  /* 0x0000888010037816 */ /* 0x002fca00000000ff */
[----:B------:R-:W-:-:S07]  /*77e0*/  IMAD R2, R3, R18, RZ ;  /* 0x0000001203027224 */ /* 0x000fce00078e02ff */
.L_x_147:
[----:B------:R-:W-:Y:S05]  /*77f0*/  BSYNC B1 ;  /* 0x0000000000017941 */ /* 0x000fea0003800000 */
.L_x_146:
        /* <DEDUP_REMOVED lines=8> */
.L_x_149:
[----:B------:R-:W-:Y:S05]  /*7880*/  BSYNC B1 ;  /* 0x0000000000017941 */ /* 0x000fea0003800000 */
.L_x_148:
        /* <DEDUP_REMOVED lines=8> */
.L_x_151:
[----:B------:R-:W-:Y:S05]  /*7910*/  BSYNC B1 ;  /* 0x0000000000017941 */ /* 0x000fea0003800000 */
.L_x_150:
        /* <DEDUP_REMOVED lines=8> */
.L_x_153:
[----:B------:R-:W-:Y:S05]  /*79a0*/  BSYNC B1 ;  /* 0x0000000000017941 */ /* 0x000fea0003800000 */
.L_x_152:
        /* <DEDUP_REMOVED lines=12> */
.L_x_155:
[----:B------:R-:W-:Y:S05]  /*7a70*/  BSYNC B1 ;  /* 0x0000000000017941 */ /* 0x000fea0003800000 */
.L_x_154:
        /* <DEDUP_REMOVED lines=8> */
.L_x_157:
[----:B------:R-:W-:Y:S05]  /*7b00*/  BSYNC B1 ;  /* 0x0000000000017941 */ /* 0x000fea0003800000 */
.L_x_156:
        /* <DEDUP_REMOVED lines=8> */
.L_x_159:
[----:B------:R-:W-:Y:S05]  /*7b90*/  BSYNC B1 ;  /* 0x0000000000017941 */ /* 0x000fea0003800000 */
.L_x_158:
        /* <DEDUP_REMOVED lines=8> */
.L_x_161:
[----:B------:R-:W-:Y:S05]  /*7c20*/  BSYNC B1 ;  /* 0x0000000000017941 */ /* 0x000fea0003800000 */
.L_x_160:
        /* <DEDUP_REMOVED lines=12> */
.L_x_163:
[----:B------:R-:W-:Y:S05]  /*7cf0*/  BSYNC B1 ;  /* 0x0000000000017941 */ /* 0x000fea0003800000 */
.L_x_162:
        /* <DEDUP_REMOVED lines=8> */
.L_x_165:
[----:B------:R-:W-:Y:S05]  /*7d80*/  BSYNC B1 ;  /* 0x0000000000017941 */ /* 0x000fea0003800000 */
.L_x_164:
        /* <DEDUP_REMOVED lines=8> */
.L_x_167:
[----:B------:R-:W-:Y:S05]  /*7e10*/  BSYNC B1 ;  /* 0x0000000000017941 */ /* 0x000fea0003800000 */
.L_x_166:
        /* <DEDUP_REMOVED lines=8> */
.L_x_169:
[----:B------:R-:W-:Y:S05]  /*7ea0*/  BSYNC B1 ;  /* 0x0000000000017941 */ /* 0x000fea0003800000 */
.L_x_168:
        /* <DEDUP_REMOVED lines=12> */
.L_x_171:
[----:B------:R-:W-:Y:S05]  /*7f70*/  BSYNC B1 ;  /* 0x0000000000017941 */ /* 0x000fea0003800000 */
.L_x_170:
        /* <DEDUP_REMOVED lines=8> */
.L_x_173:
[----:B------:R-:W-:Y:S05]  /*8000*/  BSYNC B1 ;  /* 0x0000000000017941 */ /* 0x000fea0003800000 */
.L_x_172:
        /* <DEDUP_REMOVED lines=8> */
.L_x_175:
[----:B------:R-:W-:Y:S05]  /*8090*/  BSYNC B1 ;  /* 0x0000000000017941 */ /* 0x000fea0003800000 */
.L_x_174:
        /* <DEDUP_REMOVED lines=8> */
.L_x_177:
[----:B------:R-:W-:Y:S05]  /*8120*/  BSYNC B1 ;  /* 0x0000000000017941 */ /* 0x000fea0003800000 */
.L_x_176:
        /* <DEDUP_REMOVED lines=12> */
.L_x_179:
[----:B------:R-:W-:Y:S05]  /*81f0*/  BSYNC B1 ;  /* 0x0000000000017941 */ /* 0x000fea0003800000 */
.L_x_178:
        /* <DEDUP_REMOVED lines=8> */
.L_x_181:
[----:B------:R-:W-:Y:S05]  /*8280*/  BSYNC B1 ;  /* 0x0000000000017941 */ /* 0x000fea0003800000 */
.L_x_180:
        /* <DEDUP_REMOVED lines=8> */
.L_x_183:
[----:B------:R-:W-:Y:S05]  /*8310*/  BSYNC B1 ;  /* 0x0000000000017941 */ /* 0x000fea0003800000 */
.L_x_182:
        /* <DEDUP_REMOVED lines=8> */
.L_x_185:
[----:B------:R-:W-:Y:S05]  /*83a0*/  BSYNC B1 ;  /* 0x0000000000017941 */ /* 0x000fea0003800000 */
.L_x_184:
        /* <DEDUP_REMOVED lines=12> */
.L_x_187:
[----:B------:R-:W-:Y:S05]  /*8470*/  BSYNC B1 ;  /* 0x0000000000017941 */ /* 0x000fea0003800000 */
.L_x_186:
        /* <DEDUP_REMOVED lines=8> */
.L_x_189:
[----:B------:R-:W-:Y:S05]  /*8500*/  BSYNC B1 ;  /* 0x0000000000017941 */ /* 0x000fea0003800000 */
.L_x_188:
        /* <DEDUP_REMOVED lines=8> */
.L_x_191:
[----:B------:R-:W-:Y:S05]  /*8590*/  BSYNC B1 ;  /* 0x0000000000017941 */ /* 0x000fea0003800000 */
.L_x_190:
        /* <DEDUP_REMOVED lines=8> */
.L_x_193:
[----:B------:R-:W-:Y:S05]  /*8620*/  BSYNC B1 ;  /* 0x0000000000017941 */ /* 0x000fea0003800000 */
.L_x_192:
        /* <DEDUP_REMOVED lines=12> */
.L_x_195:
[----:B------:R-:W-:Y:S05]  /*86f0*/  BSYNC B1 ;  /* 0x0000000000017941 */ /* 0x000fea0003800000 */
.L_x_194:
        /* <DEDUP_REMOVED lines=8> */
.L_x_197:
[----:B------:R-:W-:Y:S05]  /*8780*/  BSYNC B1 ;  /* 0x0000000000017941 */ /* 0x000fea0003800000 */
.L_x_196:
        /* <DEDUP_REMOVED lines=8> */
.L_x_199:
[----:B------:R-:W-:Y:S05]  /*8810*/  BSYNC B1 ;  /* 0x0000000000017941 */ /* 0x000fea0003800000 */
.L_x_198:
        /* <DEDUP_REMOVED lines=8> */
.L_x_201:
[----:B------:R-:W-:Y:S05]  /*88a0*/  BSYNC B1 ;  /* 0x0000000000017941 */ /* 0x000fea0003800000 */
.L_x_200:
        /* <DEDUP_REMOVED lines=12> */
.L_x_203:
[----:B------:R-:W-:Y:S05]  /*8970*/  BSYNC B1 ;  /* 0x0000000000017941 */ /* 0x000fea0003800000 */
.L_x_202:
        /* <DEDUP_REMOVED lines=8> */
.L_x_205:
[----:B------:R-:W-:Y:S05]  /*8a00*/  BSYNC B1 ;  /* 0x0000000000017941 */ /* 0x000fea0003800000 */
.L_x_204:
        /* <DEDUP_REMOVED lines=8> */
.L_x_207:
[----:B------:R-:W-:Y:S05]  /*8a90*/  BSYNC B1 ;  /* 0x0000000000017941 */ /* 0x000fea0003800000 */
.L_x_206:
        /* <DEDUP_REMOVED lines=8> */
.L_x_209:
[----:B------:R-:W-:Y:S05]  /*8b20*/  BSYNC B1 ;  /* 0x0000000000017941 */ /* 0x000fea0003800000 */
.L_x_208:
        /* <DEDUP_REMOVED lines=12> */
.L_x_211:
[----:B------:R-:W-:Y:S05]  /*8bf0*/  BSYNC B1 ;  /* 0x0000000000017941 */ /* 0x000fea0003800000 */
.L_x_210:
        /* <DEDUP_REMOVED lines=8> */
.L_x_213:
[----:B------:R-:W-:Y:S05]  /*8c80*/  BSYNC B1 ;  /* 0x0000000000017941 */ /* 0x000fea0003800000 */
.L_x_212:
        /* <DEDUP_REMOVED lines=8> */
.L_x_215:
[----:B------:R-:W-:Y:S05]  /*8d10*/  BSYNC B1 ;  /* 0x0000000000017941 */ /* 0x000fea0003800000 */
.L_x_214:
        /* <DEDUP_REMOVED lines=8> */
.L_x_217:
[----:B------:R-:W-:Y:S05]  /*8da0*/  BSYNC B1 ;  /* 0x0000000000017941 */ /* 0x000fea0003800000 */
.L_x_216:
        /* <DEDUP_REMOVED lines=12> */
.L_x_219:
[----:B------:R-:W-:Y:S05]  /*8e70*/  BSYNC B1 ;  /* 0x0000000000017941 */ /* 0x000fea0003800000 */
.L_x_218:
        /* <DEDUP_REMOVED lines=8> */
.L_x_221:
[----:B------:R-:W-:Y:S05]  /*8f00*/  BSYNC B1 ;  /* 0x0000000000017941 */ /* 0x000fea0003800000 */
.L_x_220:
        /* <DEDUP_REMOVED lines=8> */
.L_x_223:
[----:B------:R-:W-:Y:S05]  /*8f90*/  BSYNC B1 ;  /* 0x0000000000017941 */ /* 0x000fea0003800000 */
.L_x_222:
        /* <DEDUP_REMOVED lines=8> */
.L_x_225:
[----:B------:R-:W-:Y:S05]  /*9020*/  BSYNC B1 ;  /* 0x0000000000017941 */ /* 0x000fea0003800000 */
.L_x_224:
        /* <DEDUP_REMOVED lines=12> */
.L_x_227:
[----:B------:R-:W-:Y:S05]  /*90f0*/  BSYNC B1 ;  /* 0x0000000000017941 */ /* 0x000fea0003800000 */
.L_x_226:
        /* <DEDUP_REMOVED lines=8> */
.L_x_229:
[----:B------:R-:W-:Y:S05]  /*9180*/  BSYNC B1 ;  /* 0x0000000000017941 */ /* 0x000fea0003800000 */
.L_x_228:
        /* <DEDUP_REMOVED lines=8> */
.L_x_231:
[----:B------:R-:W-:Y:S05]  /*9210*/  BSYNC B1 ;  /* 0x0000000000017941 */ /* 0x000fea0003800000 */
.L_x_230:
        /* <DEDUP_REMOVED lines=8> */
.L_x_233:
[----:B------:R-:W-:Y:S05]  /*92a0*/  BSYNC B1 ;  /* 0x0000000000017941 */ /* 0x000fea0003800000 */
.L_x_232:
        /* <DEDUP_REMOVED lines=12> */
.L_x_235:
[----:B------:R-:W-:Y:S05]  /*9370*/  BSYNC B1 ;  /* 0x0000000000017941 */ /* 0x000fea0003800000 */
.L_x_234:
        /* <DEDUP_REMOVED lines=8> */
.L_x_237:
[----:B------:R-:W-:Y:S05]  /*9400*/  BSYNC B1 ;  /* 0x0000000000017941 */ /* 0x000fea0003800000 */
.L_x_236:
        /* <DEDUP_REMOVED lines=8> */
.L_x_239:
[----:B------:R-:W-:Y:S05]  /*9490*/  BSYNC B1 ;  /* 0x0000000000017941 */ /* 0x000fea0003800000 */
.L_x_238:
        /* <DEDUP_REMOVED lines=8> */
.L_x_241:
[----:B------:R-:W-:Y:S05]  /*9520*/  BSYNC B1 ;  /* 0x0000000000017941 */ /* 0x000fea0003800000 */
.L_x_240:
        /* <DEDUP_REMOVED lines=12> */
.L_x_243:
[----:B------:R-:W-:Y:S05]  /*95f0*/  BSYNC B1 ;  /* 0x0000000000017941 */ /* 0x000fea0003800000 */
.L_x_242:
        /* <DEDUP_REMOVED lines=8> */
.L_x_245:
[----:B------:R-:W-:Y:S05]  /*9680*/  BSYNC B1 ;  /* 0x0000000000017941 */ /* 0x000fea0003800000 */
.L_x_244:
        /* <DEDUP_REMOVED lines=8> */
.L_x_247:
[----:B------:R-:W-:Y:S05]  /*9710*/  BSYNC B1 ;  /* 0x0000000000017941 */ /* 0x000fea0003800000 */
.L_x_246:
        /* <DEDUP_REMOVED lines=8> */
.L_x_249:
[----:B------:R-:W-:Y:S05]  /*97a0*/  BSYNC B1 ;  /* 0x0000000000017941 */ /* 0x000fea0003800000 */
.L_x_248:
        /* <DEDUP_REMOVED lines=12> */
.L_x_251:
[----:B------:R-:W-:Y:S05]  /*9870*/  BSYNC B1 ;  /* 0x0000000000017941 */ /* 0x000fea0003800000 */
.L_x_250:
        /* <DEDUP_REMOVED lines=8> */
.L_x_253:
[----:B------:R-:W-:Y:S05]  /*9900*/  BSYNC B1 ;  /* 0x0000000000017941 */ /* 0x000fea0003800000 */
.L_x_252:
        /* <DEDUP_REMOVED lines=8> */
.L_x_255:
[----:B------:R-:W-:Y:S05]  /*9990*/  BSYNC B1 ;  /* 0x0000000000017941 */ /* 0x000fea0003800000 */
.L_x_254:
        /* <DEDUP_REMOVED lines=8> */
.L_x_257:
[----:B------:R-:W-:Y:S05]  /*9a20*/  BSYNC B1 ;  /* 0x0000000000017941 */ /* 0x000fea0003800000 */
.L_x_256:
        /* <DEDUP_REMOVED lines=12> */
.L_x_259:
[----:B------:R-:W-:Y:S05]  /*9af0*/  BSYNC B1 ;  /* 0x0000000000017941 */ /* 0x000fea0003800000 */
.L_x_258:
        /* <DEDUP_REMOVED lines=8> */
.L_x_261:
[----:B------:R-:W-:Y:S05]  /*9b80*/  BSYNC B1 ;  /* 0x0000000000017941 */ /* 0x000fea0003800000 */
.L_x_260:
        /* <DEDUP_REMOVED lines=8> */
.L_x_263:
[----:B------:R-:W-:Y:S05]  /*9c10*/  BSYNC B1 ;  /* 0x0000000000017941 */ /* 0x000fea0003800000 */
.L_x_262:
        /* <DEDUP_REMOVED lines=8> */
.L_x_265:
[----:B------:R-:W-:Y:S05]  /*9ca0*/  BSYNC B1 ;  /* 0x0000000000017941 */ /* 0x000fea0003800000 */
.L_x_264:
        /* <DEDUP_REMOVED lines=12> */
.L_x_267:
[----:B------:R-:W-:Y:S05]  /*9d70*/  BSYNC B1 ;  /* 0x0000000000017941 */ /* 0x000fea0003800000 */
.L_x_266:
        /* <DEDUP_REMOVED lines=8> */
.L_x_269:
[----:B------:R-:W-:Y:S05]  /*9e00*/  BSYNC B1 ;  /* 0x0000000000017941 */ /* 0x000fea0003800000 */
.L_x_268:
        /* <DEDUP_REMOVED lines=8> */
.L_x_271:
[----:B------:R-:W-:Y:S05]  /*9e90*/  BSYNC B1 ;  /* 0x0000000000017941 */ /* 0x000fea0003800000 */
.L_x_270:
        /* <DEDUP_REMOVED lines=8> */
.L_x_273:
[----:B------:R-:W-:Y:S05]  /*9f20*/  BSYNC B1 ;  /* 0x0000000000017941 */ /* 0x000fea0003800000 */
.L_x_272:
        /* <DEDUP_REMOVED lines=12> */
.L_x_275:
[----:B------:R-:W-:Y:S05]  /*9ff0*/  BSYNC B1 ;  /* 0x0000000000017941 */ /* 0x000fea0003800000 */
.L_x_274:
        /* <DEDUP_REMOVED lines=8> */
.L_x_277:
[----:B------:R-:W-:Y:S05]  /*a080*/  BSYNC B1 ;  /* 0x0000000000017941 */ /* 0x000fea0003800000 */
.L_x_276:
        /* <DEDUP_REMOVED lines=8> */
.L_x_279:
[----:B------:R-:W-:Y:S05]  /*a110*/  BSYNC B1 ;  /* 0x0000000000017941 */ /* 0x000fea0003800000 */
.L_x_278:
        /* <DEDUP_REMOVED lines=8> */
.L_x_281:
[----:B------:R-:W-:Y:S05]  /*a1a0*/  BSYNC B1 ;  /* 0x0000000000017941 */ /* 0x000fea0003800000 */
.L_x_280:
[----:B-1----:R-:W2:Y:S01]  /*a1b0*/  LDL.LU R3, [R1+0x1e8] ;  /* 0x0001e80001037983 */ /* 0x002ea20000300800 */
[----:B------:R-:W-:Y:S01]  /*a1c0*/  ISETP.LT.OR P3, PT, R0, 0xf2, !P0 ;  /* 0x000000f20000780c */ /* 0x000fe20004761670 */
[----:B------:R-:W-:Y:S01]  /*a1d0*/  BSSY B1, `(.L_x_282) ;  /* 0x000000b000017945 */ /* 0x000fe20003800000 */
[----:B------:R-:W-:Y:S02]  /*a1e0*/  IADD3 R161, P4, R160, 0x80, RZ ;  /* 0x00000080a0a17810 */ /* 0x000fe40007f9e0ff */
[----:B------:R-:W-:Y:S01]  /*a1f0*/  ISETP.LT.OR P5, PT, R0, 0xf9, !P0 ;  /* 0x000000f90000780c */ /* 0x000fe200047a1670 */
[----:B--2---:R-:W-:-:S05]  /*a200*/  @!P2 IMAD R3, R3, R17, R2 ;  /* 0x000000110303a224 */ /* 0x004fca00078e0202 */
[----:B------:R1:W-:Y:S01]  /*a210*/  @!P2 STG.E.U8 desc[UR36][R10.64+0xf0], R3 ;  /* 0x0000f0030a00a986 */ /* 0x0003e2000c101124 */
[C---:B------:R-:W-:Y:S02]  /*a220*/  ISETP.LT.OR P2, PT, R0.reuse, 0xf9, !P1 ;  /* 0x000000f90000780c */ /* 0x040fe40004f41670 */
[----:B------:R-:W-:Y:S01]  /*a230*/  ISETP.LT.OR P1, PT, R0, 0xfa, !P1 ;  /* 0x000000fa0000780c */ /* 0x000fe20004f21670 */
[----:B------:R-:W-:-:S12]  /*a240*/  @P3 BRA `(.L_x_283) ;  /* 0x00000000000c3947 */ /* 0x000fd80003800000 */
[----:B------:R-:W1:Y:S02]  /*a250*/  LDG.E.U8 R16, desc[UR36][R12.64+0xf1] ;  /* 0x0000f1240c107981 */ /* 0x000e64000c1e1100 */
[----:B-1----:R-:W-:-:S05]  /*a260*/  PRMT R3, R16, 0x8880, RZ ;  /* 0x0000888010037816 */ /* 0x002fca00000000ff */
[----:B------:R-:W-:-:S07]  /*a270*/  IMAD R2, R3, R18, RZ ;  /* 0x0000001203027224 */ /* 0x000fce00078e02ff */
.L_x_283:
[----:B------:R-:W-:Y:S05]  /*a280*/  BSYNC B1 ;  /* 0x0000000000017941 */ /* 0x000fea0003800000 */
.L_x_282:
        /* <DEDUP_REMOVED lines=8> */
.L_x_285:
[----:B------:R-:W-:Y:S05]  /*a310*/  BSYNC B1 ;  /* 0x0000000000017941 */ /* 0x000fea0003800000 */
.L_x_284:
        /* <DEDUP_REMOVED lines=8> */
.L_x_287:
[----:B------:R-:W-:Y:S05]  /*a3a0*/  BSYNC B1 ;  /* 0x0000000000017941 */ /* 0x000fea0003800000 */
.L_x_286:
[----:B-1----:R-:W2:Y:S01]  /*a3b0*/  LDL.LU R3, [R1+0x1f4] ;  /* 0x0001f40001037983 */ /* 0x002ea20000300800 */
[----:B0-----:R-:W-:Y:S01]  /*a3c0*/  IMAD.X R15, RZ, RZ, UR9, P4 ;  /* 0x00000009ff0f7e24 */ /* 0x001fe2000a0e06ff */
[----:B------:R-:W-:Y:S01]  /*a3d0*/  BSSY B1, `(.L_x_288) ;  /* 0x0000009000017945 */ /* 0x000fe20003800000 */
[----:B------:R-:W-:Y:S02]  /*a3e0*/  ISETP.LT.OR P0, PT, R0, 0xfa, !P0 ;  /* 0x000000fa0000780c */ /* 0x000fe40004701670 */
[----:B------:R-:W-:Y:S02]  /*a3f0*/  IMAD R14, R15, R20, RZ ;  /* 0x000000140f0e7224 */ /* 0x000fe400078e02ff */
[----:B--2---:R-:W-:-:S05]  /*a400*/  @!P1 IMAD R3, R3, R17, R2 ;  /* 0x0000001103039224 */ /* 0x004fca00078e0202 */
[----:B------:R0:W-:Y:S01]  /*a410*/  @!P1 STG.E.U8 desc[UR36][R4.64+0xf9], R3 ;  /* 0x0000f90304009986 */ /* 0x0001e2000c101124 */
[----:B------:R-:W-:Y:S05]  /*a420*/  @P5 BRA `(.L_x_289) ;  /* 0x00000000000c5947 */ /* 0x000fea0003800000 */
[----:B------:R-:W0:Y:S02]  /*a430*/  LDG.E.U8 R16, desc[UR36][R12.64+0xf8] ;  /* 0x0000f8240c107981 */ /* 0x000e24000c1e1100 */
[----:B0-----:R-:W-:-:S05]  /*a440*/  PRMT R3, R16, 0x8880, RZ ;  /* 0x0000888010037816 */ /* 0x001fca00000000ff */
[----:B------:R-:W-:-:S07]  /*a450*/  IMAD R2, R3, R18, RZ ;  /* 0x0000001203027224 */ /* 0x000fce00078e02ff */
.L_x_289:
[----:B------:R-:W-:Y:S05]  /*a460*/  BSYNC B1 ;  /* 0x0000000000017941 */ /* 0x000fea0003800000 */
.L_x_288:
[----:B0-----:R-:W2:Y:S01]  /*a470*/  LDL.LU R3, [R1+0x1f8] ;  /* 0x0001f80001037983 */ /* 0x001ea20000300800 */
[----:B------:R-:W-:Y:S01]  /*a480*/  BSSY B1, `(.L_x_290) ;  /* 0x000000a000017945 */ /* 0x000fe20003800000 */
[C---:B------:R-:W-:Y:S02]  /*a490*/  IMAD R15, R161.reuse, R21, R14 ;  /* 0x00000015a10f7224 */ /* 0x040fe400078e020e */
[----:B------:R-:W-:-:S04]  /*a4a0*/  IMAD.WIDE.U32 R158, R161, R20, R158 ;  /* 0x00000014a19e7225 */ /* 0x000fc800078e009e */
[----:B------:R-:W-:-:S04]  /*a4b0*/  IMAD.WIDE.U32 R20, R161, R20, R152 ;  /* 0x00000014a1147225 */ /* 0x000fc800078e0098 */
[----:B--2---:R-:W-:-:S05]  /*a4c0*/  @!P5 IMAD R3, R3, R17, R2 ;  /* 0x000000110303d224 */ /* 0x004fca00078e0202 */
[----:B------:R0:W-:Y:S01]  /*a4d0*/  @!P5 STG.E.U8 desc[UR36][R10.64+0xf8], R3 ;  /* 0x0000f8030a00d986 */ /* 0x0001e2000c101124 */
[----:B------:R-:W-:Y:S05]  /*a4e0*/  @P0 BRA `(.L_x_291) ;  /* 0x00000000000c0947 */ /* 0x000fea0003800000 */
[----:B------:R-:W0:Y:S02]  /*a4f0*/  LDG.E.U8 R16, desc[UR36][R12.64+0xf9] ;  /* 0x0000f9240c107981 */ /* 0x000e24000c1e1100 */
[----:B0-----:R-:W-:-:S05]  /*a500*/  PRMT R3, R16, 0x8880, RZ ;  /* 0x0000888010037816 */ /* 0x001fca00000000ff */
[----:B------:R-:W-:-:S07]  /*a510*/  IMAD R2, R3, R18, RZ ;  /* 0x0000001203027224 */ /* 0x000fce00078e02ff */
.L_x_291:
[----:B------:R-:W-:Y:S05]  /*a520*/  BSYNC B1 ;  /* 0x0000000000017941 */ /* 0x000fea0003800000 */
.L_x_290:
[----:B0-----:R-:W2:Y:S01]  /*a530*/  LDL.LU R3, [R1+0x1fc] ;  /* 0x0001fc0001037983 */ /* 0x001ea20000300800 */
[----:B------:R-:W-:Y:S01]  /*a540*/  ISETP.GE.AND P2, PT, R154, 0x81, PT ;  /* 0x000000819a00780c */ /* 0x000fe20003f46270 */
[----:B------:R-:W-:Y:S01]  /*a550*/  BSSY B1, `(.L_x_292) ;  /* 0x000000d000017945 */ /* 0x000fe20003800000 */
[-C--:B------:R-:W-:Y:S02]  /*a560*/  IADD3 R4, P5, R20, R22.reuse, RZ ;  /* 0x0000001614047210 */ /* 0x080fe40007fbe0ff */
[----:B------:R-:W-:Y:S02]  /*a570*/  ISETP.GE.AND P1, PT, R154, 0x89, PT ;  /* 0x000000899a00780c */ /* 0x000fe40003f26270 */
[----:B------:R-:W-:Y:S02]  /*a580*/  IADD3.X R5, R23, R21, R15, P5, !PT ;  /* 0x0000001517057210 */ /* 0x000fe40002ffe40f */
[----:B------:R-:W-:Y:S02]  /*a590*/  IADD3 R22, P4, P3, R156, R22, R158 ;  /* 0x000000169c167210 */ /* 0x000fe40007b9e09e */
[----:B------:R-:W-:Y:S01]  /*a5a0*/  ISETP.LT.OR P5, PT, R0, 0x2, !P2 ;  /* 0x000000020000780c */ /* 0x000fe200057a1670 */
[----:B--2---:R-:W-:-:S05]  /*a5b0*/  @!P0 IMAD R3, R3, R17, R2 ;  /* 0x0000001103038224 */ /* 0x004fca00078e0202 */
[----:B------:R0:W-:Y:S01]  /*a5c0*/  @!P0 STG.E.U8 desc[UR36][R10.64+0xf9], R3 ;  /* 0x0000f9030a008986 */ /* 0x0001e2000c101124 */
[----:B------:R-:W-:-:S13]  /*a5d0*/  ISETP.LT.OR P0, PT, R0, 0x1, !P2 ;  /* 0x000000010000780c */ /* 0x000fda0005701670 */
[----:B0-----:R-:W-:Y:S05]  /*a5e0*/  @P0 BRA `(.L_x_293) ;  /* 0x00000000000c0947 */ /* 0x001fea0003800000 */
[----:B------:R-:W2:Y:S02]  /*a5f0*/  LDG.E.U8 R16, desc[UR36][R4.64] ;  /* 0x0000002404107981 */ /* 0x000ea4000c1e1100 */
[----:B--2---:R-:W-:-:S05]  /*a600*/  PRMT R3, R16, 0x8880, RZ ;  /* 0x0000888010037816 */ /* 0x004fca00000000ff */
[----:B------:R-:W-:-:S07]  /*a610*/  IMAD R2, R3, R18, RZ ;  /* 0x0000001203027224 */ /* 0x000fce00078e02ff */
.L_x_293:
[----:B------:R-:W-:Y:S05]  /*a620*/  BSYNC B1 ;  /* 0x0000000000017941 */ /* 0x000fea0003800000 */
.L_x_292:
[----:B------:R-:W-:Y:S01]  /*a630*/  @!P0 IMAD R3, R24, R17, R2 ;  /* 0x0000001118038224 */ /* 0x000fe200078e0202 */
[----:B------:R-:W-:Y:S01]  /*a640*/  BSSY B1, `(.L_x_294) ;  /* 0x0000007000017945 */ /* 0x000fe20003800000 */
[----:B------:R-:W-:-:S03]  /*a650*/  IADD3 R158, R15, R159, RZ ;  /* 0x0000009f0f9e7210 */ /* 0x000fc60007ffe0ff */
[----:B------:R0:W-:Y:S01]  /*a660*/  @!P0 STG.E.U8 desc[UR36][R6.64], R3 ;  /* 0x0000000306008986 */ /* 0x0001e2000c101124 */
[----:B------:R-:W-:Y:S05]  /*a670*/  @P5 BRA `(.L_x_295) ;  /* 0x00000000000c5947 */ /* 0x000fea0003800000 */
[----:B------:R-:W0:Y:S02]  /*a680*/  LDG.E.U8 R16, desc[UR36][R4.64+0x1] ;  /* 0x0000012404107981 */ /* 0x000e24000c1e1100 */
[----:B0-----:R-:W-:-:S05]  /*a690*/  PRMT R3, R16, 0x8880, RZ ;  /* 0x0000888010037816 */ /* 0x001fca00000000ff */
[----:B------:R-:W-:-:S07]  /*a6a0*/  IMAD R2, R3, R18, RZ ;  /* 0x0000001203027224 */ /* 0x000fce00078e02ff */
.L_x_295:
[----:B------:R-:W-:Y:S05]  /*a6b0*/  BSYNC B1 ;  /* 0x0000000000017941 */ /* 0x000fea0003800000 */
.L_x_294:
[C---:B------:R-:W-:Y:S01]  /*a6c0*/  ISETP.LT.OR P0, PT, R0.reuse, 0x1, !P1 ;  /* 0x000000010000780c */ /* 0x040fe20004f01670 */
[----:B------:R-:W-:Y:S01]  /*a6d0*/  @!P5 IMAD R25, R25, R17, R2 ;  /* 0x000000111919d224 */ /* 0x000fe200078e0202 */
[----:B------:R-:W-:Y:S01]  /*a6e0*/  BSSY B1, `(.L_x_296) ;  /* 0x000000a000017945 */ /* 0x000fe20003800000 */
[----:B------:R-:W-:Y:S02]  /*a6f0*/  IADD3.X R23, R153, R23, R158, P4, P3 ;  /* 0x0000001799177210 */ /* 0x000fe400027e649e */
[C---:B------:R-:W-:Y:S01]  /*a700*/  ISETP.LT.OR P4, PT, R0.reuse, 0x2, !P1 ;  /* 0x000000020000780c */ /* 0x040fe20004f81670 */
[----:B------:R1:W-:Y:S01]  /*a710*/  @!P5 STG.E.U8 desc[UR36][R6.64+0x1], R25 ;  /* 0x000001190600d986 */ /* 0x0003e2000c101124 */
[C---:B------:R-:W-:Y:S02]  /*a720*/  ISETP.LT.OR P5, PT, R0.reuse, 0x9, !P2 ;  /* 0x000000090000780c */ /* 0x040fe400057a1670 */
[----:B------:R-:W-:-:S04]  /*a730*/  ISETP.LT.OR P3, PT, R0, 0xa, !P2 ;  /* 0x0000000a0000780c */ /* 0x000fc80005761670 */
[----:B------:R-:W-:Y:S09]  /*a740*/  @P0 BRA `(.L_x_297) ;  /* 0x00000000000c0947 */ /* 0x000ff20003800000 */
[----:B------:R-:W0:Y:S02]  /*a750*/  LDG.E.U8 R16, desc[UR36][R22.64] ;  /* 0x0000002416107981 */ /* 0x000e24000c1e1100 */
[----:B0-----:R-:W-:-:S05]  /*a760*/  PRMT R3, R16, 0x8880, RZ ;  /* 0x0000888010037816 */ /* 0x001fca00000000ff */
[----:B------:R-:W-:-:S07]  /*a770*/  IMAD R2, R3, R18, RZ ;  /* 0x0000001203027224 */ /* 0x000fce00078e02ff */
.L_x_297:
[----:B------:R-:W-:Y:S05]  /*a780*/  BSYNC B1 ;  /* 0x0000000000017941 */ /* 0x000fea0003800000 */
.L_x_296:
[----:B0-----:R-:W-:Y:S01]  /*a790*/  @!P0 IMAD R3, R26, R17, R2 ;  /* 0x000000111a038224 */ /* 0x001fe200078e0202 */
[----:B------:R-:W-:Y:S04]  /*a7a0*/  BSSY B1, `(.L_x_298) ;  /* 0x0000006000017945 */ /* 0x000fe80003800000 */
[----:B------:R0:W-:Y:S01]  /*a7b0*/  @!P0 STG.E.U8 desc[UR36][R8.64], R3 ;  /* 0x0000000308008986 */ /* 0x0001e2000c101124 */
[----:B------:R-:W-:Y:S05]  /*a7c0*/  @P4 BRA `(.L_x_299) ;  /* 0x00000000000c4947 */ /* 0x000fea0003800000 */
[----:B------:R-:W0:Y:S02]  /*a7d0*/  LDG.E.U8 R16, desc[UR36][R22.64+0x1] ;  /* 0x0000012416107981 */ /* 0x000e24000c1e1100 */
[----:B0-----:R-:W-:-:S05]  /*a7e0*/  PRMT R3, R16, 0x8880, RZ ;  /* 0x0000888010037816 */ /* 0x001fca00000000ff */
[----:B------:R-:W-:-:S07]  /*a7f0*/  IMAD R2, R3, R18, RZ ;  /* 0x0000001203027224 */ /* 0x000fce00078e02ff */
.L_x_299:
[----:B------:R-:W-:Y:S05]  /*a800*/  BSYNC B1 ;  /* 0x0000000000017941 */ /* 0x000fea0003800000 */
.L_x_298:
[----:B------:R-:W-:Y:S01]  /*a810*/  @!P4 IMAD R27, R27, R17, R2 ;  /* 0x000000111b1bc224 */ /* 0x000fe200078e0202 */
[----:B------:R-:W-:Y:S04]  /*a820*/  BSSY B1, `(.L_x_300) ;  /* 0x0000006000017945 */ /* 0x000fe80003800000 */
[----:B------:R2:W-:Y:S01]  /*a830*/  @!P4 STG.E.U8 desc[UR36][R8.64+0x1], R27 ;  /* 0x0000011b0800c986 */ /* 0x0005e2000c101124 */
[----:B------:R-:W-:Y:S05]  /*a840*/  @P5 BRA `(.L_x_301) ;  /* 0x00000000000c5947 */ /* 0x000fea0003800000 */
[----:B------:R-:W0:Y:S02]  /*a850*/  LDG.E.U8 R16, desc[UR36][R4.64+0x8] ;  /* 0x0000082404107981 */ /* 0x000e24000c1e1100 */
[----:B0-----:R-:W-:-:S05]  /*a860*/  PRMT R3, R16, 0x8880, RZ ;  /* 0x0000888010037816 */ /* 0x001fca00000000ff */
[----:B------:R-:W-:-:S07]  /*a870*/  IMAD R2, R3, R18, RZ ;  /* 0x0000001203027224 */ /* 0x000fce00078e02ff */
.L_x_301:
[----:B------:R-:W-:Y:S05]  /*a880*/  BSYNC B1 ;  /* 0x0000000000017941 */ /* 0x000fea0003800000 */
.L_x_300:
[----:B0-----:R-:W-:Y:S01]  /*a890*/  @!P5 IMAD R3, R28, R17, R2 ;  /* 0x000000111c03d224 */ /* 0x001fe200078e0202 */
[----:B------:R-:W-:Y:S04]  /*a8a0*/  BSSY B1, `(.L_x_302) ;  /* 0x0000006000017945 */ /* 0x000fe80003800000 */
[----:B------:R0:W-:Y:S01]  /*a8b0*/  @!P5 STG.E.U8 desc[UR36][R6.64+0x8], R3 ;  /* 0x000008030600d986 */ /* 0x0001e2000c101124 */
[----:B------:R-:W-:Y:S05]  /*a8c0*/  @P3 BRA `(.L_x_303) ;  /* 0x00000000000c3947 */ /* 0x000fea0003800000 */
[----:B------:R-:W0:Y:S02]  /*a8d0*/  LDG.E.U8 R16, desc[UR36][R4.64+0x9] ;  /* 0x0000092404107981 */ /* 0x000e24000c1e1100 */
[----:B0-----:R-:W-:-:S05]  /*a8e0*/  PRMT R3, R16, 0x8880, RZ ;  /* 0x0000888010037816 */ /* 0x001fca00000000ff */
[----:B------:R-:W-:-:S07]  /*a8f0*/  IMAD R2, R3, R18, RZ ;  /* 0x0000001203027224 */ /* 0x000fce00078e02ff */
.L_x_303:
[----:B------:R-:W-:Y:S05]  /*a900*/  BSYNC B1 ;  /* 0x0000000000017941 */ /* 0x000fea0003800000 */
.L_x_302:
[C---:B------:R-:W-:Y:S01]  /*a910*/  ISETP.LT.OR P5, PT, R0.reuse, 0x9, !P1 ;  /* 0x000000090000780c */ /* 0x040fe20004fa1670 */
[----:B------:R-:W-:Y:S01]  /*a920*/  @!P3 IMAD R29, R29, R17, R2 ;  /* 0x000000111d1db224 */ /* 0x000fe200078e0202 */
[----:B------:R-:W-:Y:S01]  /*a930*/  BSSY B1, `(.L_x_304) ;  /* 0x0000009000017945 */ /* 0x000fe20003800000 */
[C---:B------:R-:W-:Y:S02]  /*a940*/  ISETP.LT.OR P4, PT, R0.reuse, 0xa, !P1 ;  /* 0x0000000a0000780c */ /* 0x040fe40004f81670 */
[C---:B------:R-:W-:Y:S01]  /*a950*/  ISETP.LT.OR P0, PT, R0.reuse, 0x12, !P2 ;  /* 0x000000120000780c */ /* 0x040fe20005701670 */
[----:B------:R3:W-:Y:S01]  /*a960*/  @!P3 STG.E.U8 desc[UR36][R6.64+0x9], R29 ;  /* 0x0000091d0600b986 */ /* 0x0007e2000c101124 */
[----:B------:R-:W-:-:S06]  /*a970*/  ISETP.LT.OR P3, PT, R0, 0x11, !P2 ;  /* 0x000000110000780c */ /* 0x000fcc0005761670 */
[----:B------:R-:W-:Y:S07]  /*a980*/  @P5 BRA `(.L_x_305) ;  /* 0x00000000000c5947 */ /* 0x000fee0003800000 */
[----:B------:R-:W0:Y:S02]  /*a990*/  LDG.E.U8 R16, desc[UR36][R22.64+0x8] ;  /* 0x0000082416107981 */ /* 0x000e24000c1e1100 */
[----:B0-----:R-:W-:-:S05]  /*a9a0*/  PRMT R3, R16, 0x8880, RZ ;  /* 0x0000888010037816 */ /* 0x001fca00000000ff */
[----:B------:R-:W-:-:S07]  /*a9b0*/  IMAD R2, R3, R18, RZ ;  /* 0x0000001203027224 */ /* 0x000fce00078e02ff */
.L_x_305:
[----:B------:R-:W-:Y:S05]  /*a9c0*/  BSYNC B1 ;  /* 0x0000000000017941 */ /* 0x000fea0003800000 */
.L_x_304:
[----:B0-----:R-:W-:Y:S01]  /*a9d0*/  @!P5 IMAD R3, R30, R17, R2 ;  /* 0x000000111e03d224 */ /* 0x001fe200078e0202 */
[----:B------:R-:W-:Y:S04]  /*a9e0*/  BSSY B1, `(.L_x_306) ;  /* 0x0000006000017945 */ /* 0x000fe80003800000 */
[----:B------:R0:W-:Y:S01]  /*a9f0*/  @!P5 STG.E.U8 desc[UR36][R8.64+0x8], R3 ;  /* 0x000008030800d986 */ /* 0x0001e2000c101124 */
[----:B------:R-:W-:Y:S05]  /*aa00*/  @P4 BRA `(.L_x_307) ;  /* 0x00000000000c4947 */ /* 0x000fea0003800000 */
[----:B------:R-:W0:Y:S02]  /*aa10*/  LDG.E.U8 R16, desc[UR36][R22.64+0x9] ;  /* 0x0000092416107981 */ /* 0x000e24000c1e1100 */
[----:B0-----:R-:W-:-:S05]  /*aa20*/  PRMT R3, R16, 0x8880, RZ ;  /* 0x0000888010037816 */ /* 0x001fca00000000ff */
[----:B------:R-:W-:-:S07]  /*aa30*/  IMAD R2, R3, R18, RZ ;  /* 0x0000001203027224 */ /* 0x000fce00078e02ff */
.L_x_307:
[----:B------:R-:W-:Y:S05]  /*aa40*/  BSYNC B1 ;  /* 0x0000000000017941 */ /* 0x000fea0003800000 */
.L_x_306:
[----:B------:R-:W-:Y:S01]  /*aa50*/  @!P4 IMAD R31, R31, R17, R2 ;  /* 0x000000111f1fc224 */ /* 0x000fe200078e0202 */
[----:B------:R-:W-:Y:S04]  /*aa60*/  BSSY B1, `(.L_x_308) ;  /* 0x0000006000017945 */ /* 0x000fe80003800000 */
[----:B------:R4:W-:Y:S01]  /*aa70*/  @!P4 STG.E.U8 desc[UR36][R8.64+0x9], R31 ;  /* 0x0000091f0800c986 */ /* 0x0009e2000c101124 */
[----:B------:R-:W-:Y:S05]  /*aa80*/  @P3 BRA `(.L_x_309) ;  /* 0x00000000000c3947 */ /* 0x000fea0003800000 */
[----:B------:R-:W0:Y:S02]  /*aa90*/  LDG.E.U8 R16, desc[UR36][R4.64+0x10] ;  /* 0x0000102404107981 */ /* 0x000e24000c1e1100 */
[----:B0-----:R-:W-:-:S05]  /*aaa0*/  PRMT R3, R16, 0x8880, RZ ;  /* 0x0000888010037816 */ /* 0x001fca00000000ff */
[----:B------:R-:W-:-:S07]  /*aab0*/  IMAD R2, R3, R18, RZ ;  /* 0x0000001203027224 */ /* 0x000fce00078e02ff */
.L_x_309:
[----:B------:R-:W-:Y:S05]  /*aac0*/  BSYNC B1 ;  /* 0x0000000000017941 */ /* 0x000fea0003800000 */
.L_x_308:
[----:B0-----:R-:W-:Y:S01]  /*aad0*/  @!P3 IMAD R3, R32, R17, R2 ;  /* 0x000000112003b224 */ /* 0x001fe200078e0202 */
[----:B------:R-:W-:Y:S04]  /*aae0*/  BSSY B1, `(.L_x_310) ;  /* 0x0000006000017945 */ /* 0x000fe80003800000 */
[----:B------:R0:W-:Y:S01]  /*aaf0*/  @!P3 STG.E.U8 desc[UR36][R6.64+0x10], R3 ;  /* 0x000010030600b986 */ /* 0x0001e2000c101124 */
[----:B------:R-:W-:Y:S05]  /*ab00*/  @P0 BRA `(.L_x_311) ;  /* 0x00000000000c0947 */ /* 0x000fea0003800000 */
[----:B------:R-:W0:Y:S02]  /*ab10*/  LDG.E.U8 R16, desc[UR36][R4.64+0x11] ;  /* 0x0000112404107981 */ /* 0x000e24000c1e1100 */
[----:B0-----:R-:W-:-:S05]  /*ab20*/  PRMT R3, R16, 0x8880, RZ ;  /* 0x0000888010037816 */ /* 0x001fca00000000ff */
[----:B------:R-:W-:-:S07]  /*ab30*/  IMAD R2, R3, R18, RZ ;  /* 0x0000001203027224 */ /* 0x000fce00078e02ff */
.L_x_311:
[----:B------:R-:W-:Y:S05]  /*ab40*/  BSYNC B1 ;  /* 0x0000000000017941 */ /* 0x000fea0003800000 */
.L_x_310:
        /* <DEDUP_REMOVED lines=11> */
.L_x_313:
[----:B------:R-:W-:Y:S05]  /*ac00*/  BSYNC B1 ;  /* 0x0000000000017941 */ /* 0x000fea0003800000 */
.L_x_312:
[----:B0-----:R-:W-:Y:S01]  /*ac10*/  @!P4 IMAD R3, R34, R17, R2 ;  /* 0x000000112203c224 */ /* 0x001fe200078e0202 */
[----:B------:R-:W-:Y:S04]  /*ac20*/  BSSY B1, `(.L_x_314) ;  /* 0x0000006000017945 */ /* 0x000fe80003800000 */
[----:B------:R0:W-:Y:S01]  /*ac30*/  @!P4 STG.E.U8 desc[UR36][R8.64+0x10], R3 ;  /* 0x000010030800c986 */ /* 0x0001e2000c101124 */
[----:B------:R-:W-:Y:S05]  /*ac40*/  @P3 BRA `(.L_x_315) ;  /* 0x00000000000c3947 */ /* 0x000fea0003800000 */
[----:B------:R-:W0:Y:S02]  /*ac50*/  LDG.E.U8 R16, desc[UR36][R22.64+0x11] ;  /* 0x0000112416107981 */ /* 0x000e24000c1e1100 */
[----:B0-----:R-:W-:-:S05]  /*ac60*/  PRMT R3, R16, 0x8880, RZ ;  /* 0x0000888010037816 */ /* 0x001fca00000000ff */
[----:B------:R-:W-:-:S07]  /*ac70*/  IMAD R2, R3, R18, RZ ;  /* 0x0000001203027224 */ /* 0x000fce00078e02ff */
.L_x_315:
[----:B------:R-:W-:Y:S05]  /*ac80*/  BSYNC B1 ;  /* 0x0000000000017941 */ /* 0x000fea0003800000 */
.L_x_314:
[----:B------:R-:W-:Y:S01]  /*ac90*/  @!P3 IMAD R35, R35, R17, R2 ;  /* 0x000000112323b224 */ /* 0x000fe200078e0202 */
[----:B------:R-:W-:Y:S04]  /*aca0*/  BSSY B1, `(.L_x_316) ;  /* 0x0000006000017945 */ /* 0x000fe80003800000 */
[----:B------:R0:W-:Y:S01]  /*acb0*/  @!P3 STG.E.U8 desc[UR36][R8.64+0x11], R35 ;  /* 0x000011230800b986 */ /* 0x0001e2000c101124 */
[----:B------:R-:W-:Y:S05]  /*acc0*/  @P5 BRA `(.L_x_317) ;  /* 0x00000000000c5947 */ /* 0x000fea0003800000 */
[----:B------:R-:W0:Y:S02]  /*acd0*/  LDG.E.U8 R16, desc[UR36][R4.64+0x18] ;  /* 0x0000182404107981 */ /* 0x000e24000c1e1100 */
[----:B0-----:R-:W-:-:S05]  /*ace0*/  PRMT R3, R16, 0x8880, RZ ;  /* 0x0000888010037816 */ /* 0x001fca00000000ff */
[----:B------:R-:W-:-:S07]  /*acf0*/  IMAD R2, R3, R18, RZ ;  /* 0x0000001203027224 */ /* 0x000fce00078e02ff */
.L_x_317:
[----:B------:R-:W-:Y:S05]  /*ad00*/  BSYNC B1 ;  /* 0x0000000000017941 */ /* 0x000fea0003800000 */
.L_x_316:
[----:B0-----:R-:W-:Y:S01]  /*ad10*/  @!P5 IMAD R3, R36, R17, R2 ;  /* 0x000000112403d224 */ /* 0x001fe200078e0202 */
[----:B------:R-:W-:Y:S04]  /*ad20*/  BSSY B1, `(.L_x_318) ;  /* 0x0000006000017945 */ /* 0x000fe80003800000 */
[----:B------:R0:W-:Y:S01]  /*ad30*/  @!P5 STG.E.U8 desc[UR36][R6.64+0x18], R3 ;  /* 0x000018030600d986 */ /* 0x0001e2000c101124 */
[----:B------:R-:W-:Y:S05]  /*ad40*/  @P0 BRA `(.L_x_319) ;  /* 0x00000000000c0947 */ /* 0x000fea0003800000 */
[----:B------:R-:W0:Y:S02]  /*ad50*/  LDG.E.U8 R16, desc[UR36][R4.64+0x19] ;  /* 0x0000192404107981 */ /* 0x000e24000c1e1100 */
[----:B0-----:R-:W-:-:S05]  /*ad60*/  PRMT R3, R16, 0x8880, RZ ;  /* 0x0000888010037816 */ /* 0x001fca00000000ff */
[----:B------:R-:W-:-:S07]  /*ad70*/  IMAD R2, R3, R18, RZ ;  /* 0x0000001203027224 */ /* 0x000fce00078e02ff */
.L_x_319:
[----:B------:R-:W-:Y:S05]  /*ad80*/  BSYNC B1 ;  /* 0x0000000000017941 */ /* 0x000fea0003800000 */
.L_x_318:
        /* <DEDUP_REMOVED lines=11> */
.L_x_321:
[----:B------:R-:W-:Y:S05]  /*ae40*/  BSYNC B1 ;  /* 0x0000000000017941 */ /* 0x000fea0003800000 */
.L_x_320:
[----:B0-----:R-:W-:Y:S01]  /*ae50*/  @!P4 IMAD R3, R38, R17, R2 ;  /* 0x000000112603c224 */ /* 0x001fe200078e0202 */
[----:B------:R-:W-:Y:S04]  /*ae60*/  BSSY B1, `(.L_x_322) ;  /* 0x0000006000017945 */ /* 0x000fe80003800000 */
[----:B------:R0:W-:Y:S01]  /*ae70*/  @!P4 STG.E.U8 desc[UR36][R8.64+0x18], R3 ;  /* 0x000018030800c986 */ /* 0x0001e2000c101124 */
[----:B------:R-:W-:Y:S05]  /*ae80*/  @P3 BRA `(.L_x_323) ;  /* 0x00000000000c3947 */ /* 0x000fea0003800000 */
[----:B------:R-:W0:Y:S02]  /*ae90*/  LDG.E.U8 R16, desc[UR36][R22.64+0x19] ;  /* 0x0000192416107981 */ /* 0x000e24000c1e1100 */
[----:B0-----:R-:W-:-:S05]  /*aea0*/  PRMT R3, R16, 0x8880, RZ ;  /* 0x0000888010037816 */ /* 0x001fca00000000ff */
[----:B------:R-:W-:-:S07]  /*aeb0*/  IMAD R2, R3, R18, RZ ;  /* 0x0000001203027224 */ /* 0x000fce00078e02ff */
.L_x_323:
[----:B------:R-:W-:Y:S05]  /*aec0*/  BSYNC B1 ;  /* 0x0000000000017941 */ /* 0x000fea0003800000 */
.L_x_322:
[----:B------:R-:W-:Y:S01]  /*aed0*/  @!P3 IMAD R39, R39, R17, R2 ;  /* 0x000000112727b224 */ /* 0x000fe200078e0202 */
[----:B------:R-:W-:Y:S04]  /*aee0*/  BSSY B1, `(.L_x_324) ;  /* 0x0000006000017945 */ /* 0x000fe80003800000 */
[----:B------:R0:W-:Y:S01]  /*aef0*/  @!P3 STG.E.U8 desc[UR36][R8.64+0x19], R39 ;  /* 0x000019270800b986 */ /* 0x0001e2000c101124 */
[----:B------:R-:W-:Y:S05]  /*af00*/  @P5 BRA `(.L_x_325) ;  /* 0x00000000000c5947 */ /* 0x000fea0003800000 */
[----:B------:R-:W0:Y:S02]  /*af10*/  LDG.E.U8 R16, desc[UR36][R4.64+0x20] ;  /* 0x0000202404107981 */ /* 0x000e24000c1e1100 */
[----:B0-----:R-:W-:-:S05]  /*af20*/  PRMT R3, R16, 0x8880, RZ ;  /* 0x0000888010037816 */ /* 0x001fca00000000ff */
[----:B------:R-:W-:-:S07]  /*af30*/  IMAD R2, R3, R18, RZ ;  /* 0x0000001203027224 */ /* 0x000fce00078e02ff */
.L_x_325:
[----:B------:R-:W-:Y:S05]  /*af40*/  BSYNC B1 ;  /* 0x0000000000017941 */ /* 0x000fea0003800000 */
.L_x_324:
[----:B0-----:R-:W-:Y:S01]  /*af50*/  @!P5 IMAD R3, R40, R17, R2 ;  /* 0x000000112803d224 */ /* 0x001fe200078e0202 */
[----:B------:R-:W-:Y:S04]  /*af60*/  BSSY B1, `(.L_x_326) ;  /* 0x0000006000017945 */ /* 0x000fe80003800000 */
[----:B------:R0:W-:Y:S01]  /*af70*/  @!P5 STG.E.U8 desc[UR36][R6.64+0x20], R3 ;  /* 0x000020030600d986 */ /* 0x0001e2000c101124 */
[----:B------:R-:W-:Y:S05]  /*af80*/  @P0 BRA `(.L_x_327) ;  /* 0x00000000000c0947 */ /* 0x000fea0003800000 */
[----:B------:R-:W0:Y:S02]  /*af90*/  LDG.E.U8 R16, desc[UR36][R4.64+0x21] ;  /* 0x0000212404107981 */ /* 0x000e24000c1e1100 */
[----:B0-----:R-:W-:-:S05]  /*afa0*/  PRMT R3, R16, 0x8880, RZ ;  /* 0x0000888010037816 */ /* 0x001fca00000000ff */
[----:B------:R-:W-:-:S07]  /*afb0*/  IMAD R2, R3, R18, RZ ;  /* 0x0000001203027224 */ /* 0x000fce00078e02ff */
.L_x_327:
[----:B------:R-:W-:Y:S05]  /*afc0*/  BSYNC B1 ;  /* 0x0000000000017941 */ /* 0x000fea0003800000 */
.L_x_326:
        /* <DEDUP_REMOVED lines=11> */
.L_x_329:
[----:B------:R-:W-:Y:S05]  /*b080*/  BSYNC B1 ;  /* 0x0000000000017941 */ /* 0x000fea0003800000 */
.L_x_328:
[----:B0-----:R-:W-:Y:S01]  /*b090*/  @!P4 IMAD R3, R42, R17, R2 ;  /* 0x000000112a03c224 */ /* 0x001fe200078e0202 */
[----:B------:R-:W-:Y:S04]  /*b0a0*/  BSSY B1, `(.L_x_330) ;  /* 0x0000006000017945 */ /* 0x000fe80003800000 */
[----:B------:R0:W-:Y:S01]  /*b0b0*/  @!P4 STG.E.U8 desc[UR36][R8.64+0x20], R3 ;  /* 0x000020030800c986 */ /* 0x0001e2000c101124 */
[----:B------:R-:W-:Y:S05]  /*b0c0*/  @P3 BRA `(.L_x_331) ;  /* 0x00000000000c3947 */ /* 0x000fea0003800000 */
[----:B------:R-:W0:Y:S02]  /*b0d0*/  LDG.E.U8 R16, desc[UR36][R22.64+0x21] ;  /* 0x0000212416107981 */ /* 0x000e24000c1e1100 */
[----:B0-----:R-:W-:-:S05]  /*b0e0*/  PRMT R3, R16, 0x8880, RZ ;  /* 0x0000888010037816 */ /* 0x001fca00000000ff */
[----:B------:R-:W-:-:S07]  /*b0f0*/  IMAD R2, R3, R18, RZ ;  /* 0x0000001203027224 */ /* 0x000fce00078e02ff */
.L_x_331:
[----:B------:R-:W-:Y:S05]  /*b100*/  BSYNC B1 ;  /* 0x0000000000017941 */ /* 0x000fea0003800000 */
.L_x_330:
[----:B------:R-:W-:Y:S01]  /*b110*/  @!P3 IMAD R43, R43, R17, R2 ;  /* 0x000000112b2bb224 */ /* 0x000fe200078e0202 */
[----:B------:R-:W-:Y:S04]  /*b120*/  BSSY B1, `(.L_x_332) ;  /* 0x0000006000017945 */ /* 0x000fe80003800000 */
[----:B------:R0:W-:Y:S01]  /*b130*/  @!P3 STG.E.U8 desc[UR36][R8.64+0x21], R43 ;  /* 0x0000212b0800b986 */ /* 0x0001e2000c101124 */
[----:B------:R-:W-:Y:S05]  /*b140*/  @P5 BRA `(.L_x_333) ;  /* 0x00000000000c5947 */ /* 0x000fea0003800000 */
[----:B------:R-:W0:Y:S02]  /*b150*/  LDG.E.U8 R16, desc[UR36][R4.64+0x28] ;  /* 0x0000282404107981 */ /* 0x000e24000c1e1100 */
[----:B0-----:R-:W-:-:S05]  /*b160*/  PRMT R3, R16, 0x8880, RZ ;  /* 0x0000888010037816 */ /* 0x001fca00000000ff */
[----:B------:R-:W-:-:S07]  /*b170*/  IMAD R2, R3, R18, RZ ;  /* 0x0000001203027224 */ /* 0x000fce00078e02ff */
.L_x_333:
[----:B------:R-:W-:Y:S05]  /*b180*/  BSYNC B1 ;  /* 0x0000000000017941 */ /* 0x000fea0003800000 */
.L_x_332:
[----:B0-----:R-:W-:Y:S01]  /*b190*/  @!P5 IMAD R3, R44, R17, R2 ;  /* 0x000000112c03d224 */ /* 0x001fe200078e0202 */
[----:B------:R-:W-:Y:S04]  /*b1a0*/  BSSY B1, `(.L_x_334) ;  /* 0x0000006000017945 */ /* 0x000fe80003800000 */
[----:B------:R0:W-:Y:S01]  /*b1b0*/  @!P5 STG.E.U8 desc[UR36][R6.64+0x28], R3 ;  /* 0x000028030600d986 */ /* 0x0001e2000c101124 */
[----:B------:R-:W-:Y:S05]  /*b1c0*/  @P0 BRA `(.L_x_335) ;  /* 0x00000000000c0947 */ /* 0x000fea0003800000 */
[----:B------:R-:W0:Y:S02]  /*b1d0*/  LDG.E.U8 R16, desc[UR36][R4.64+0x29] ;  /* 0x0000292404107981 */ /* 0x000e24000c1e1100 */
[----:B0-----:R-:W-:-:S05]  /*b1e0*/  PRMT R3, R16, 0x8880, RZ ;  /* 0x0000888010037816 */ /* 0x001fca00000000ff */
[----:B------:R-:W-:-:S07]  /*b1f0*/  IMAD R2, R3, R18, RZ ;  /* 0x0000001203027224 */ /* 0x000fce00078e02ff */
.L_x_335:
[----:B------:R-:W-:Y:S05]  /*b200*/  BSYNC B1 ;  /* 0x0000000000017941 */ /* 0x000fea0003800000 */
.L_x_334:
        /* <DEDUP_REMOVED lines=11> */
.L_x_337:
[----:B------:R-:W-:Y:S05]  /*b2c0*/  BSYNC B1 ;  /* 0x0000000000017941 */ /* 0x000fea0003800000 */
.L_x_336:
[----:B0-----:R-:W-:Y:S01]  /*b2d0*/  @!P4 IMAD R3, R46, R17, R2 ;  /* 0x000000112e03c224 */ /* 0x001fe200078e0202 */
[----:B------:R-:W-:Y:S04]  /*b2e0*/  BSSY B1, `(.L_x_338) ;  /* 0x0000006000017945 */ /* 0x000fe80003800000 */
[----:B------:R0:W-:Y:S01]  /*b2f0*/  @!P4 STG.E.U8 desc[UR36][R8.64+0x28], R3 ;  /* 0x000028030800c986 */ /* 0x0001e2000c101124 */
[----:B------:R-:W-:Y:S05]  /*b300*/  @P3 BRA `(.L_x_339) ;  /* 0x00000000000c3947 */ /* 0x000fea0003800000 */
[----:B------:R-:W0:Y:S02]  /*b310*/  LDG.E.U8 R16, desc[UR36][R22.64+0x29] ;  /* 0x0000292416107981 */ /* 0x000e24000c1e1100 */
[----:B0-----:R-:W-:-:S05]  /*b320*/  PRMT R3, R16, 0x8880, RZ ;  /* 0x0000888010037816 */ /* 0x001fca00000000ff */
[----:B------:R-:W-:-:S07]  /*b330*/  IMAD R2, R3, R18, RZ ;  /* 0x0000001203027224 */ /* 0x000fce00078e02ff */
.L_x_339:
[----:B------:R-:W-:Y:S05]  /*b340*/  BSYNC B1 ;  /* 0x0000000000017941 */ /* 0x000fea0003800000 */
.L_x_338:
[----:B------:R-:W-:Y:S01]  /*b350*/  @!P3 IMAD R47, R47, R17, R2 ;  /* 0x000000112f2fb224 */ /* 0x000fe200078e0202 */
[----:B------:R-:W-:Y:S04]  /*b360*/  BSSY B1, `(.L_x_340) ;  /* 0x0000006000017945 */ /* 0x000fe80003800000 */
[----:B------:R0:W-:Y:S01]  /*b370*/  @!P3 STG.E.U8 desc[UR36][R8.64+0x29], R47 ;  /* 0x0000292f0800b986 */ /* 0x0001e2000c101124 */
[----:B------:R-:W-:Y:S05]  /*b380*/  @P5 BRA `(.L_x_341) ;  /* 0x00000000000c5947 */ /* 0x000fea0003800000 */
[----:B------:R-:W0:Y:S02]  /*b390*/  LDG.E.U8 R16, desc[UR36][R4.64+0x30] ;  /* 0x0000302404107981 */ /* 0x000e24000c1e1100 */
[----:B0-----:R-:W-:-:S05]  /*b3a0*/  PRMT R3, R16, 0x8880, RZ ;  /* 0x0000888010037816 */ /* 0x001fca00000000ff */
[----:B------:R-:W-:-:S07]  /*b3b0*/  IMAD R2, R3, R18, RZ ;  /* 0x0000001203027224 */ /* 0x000fce00078e02ff */
.L_x_341:
[----:B------:R-:W-:Y:S05]  /*b3c0*/  BSYNC B1 ;  /* 0x0000000000017941 */ /* 0x000fea0003800000 */
.L_x_340:
[----:B0-----:R-:W-:Y:S01]  /*b3d0*/  @!P5 IMAD R3, R48, R17, R2 ;  /* 0x000000113003d224 */ /* 0x001fe200078e0202 */
[----:B------:R-:W-:Y:S04]  /*b3e0*/  BSSY B1, `(.L_x_342) ;  /* 0x0000006000017945 */ /* 0x000fe80003800000 */
[----:B------:R0:W-:Y:S01]  /*b3f0*/  @!P5 STG.E.U8 desc[UR36][R6.64+0x30], R3 ;  /* 0x000030030600d986 */ /* 0x0001e2000c101124 */
[----:B------:R-:W-:Y:S05]  /*b400*/  @P0 BRA `(.L_x_343) ;  /* 0x00000000000c0947 */ /* 0x000fea0003800000 */
[----:B------:R-:W0:Y:S02]  /*b410*/  LDG.E.U8 R16, desc[UR36][R4.64+0x31] ;  /* 0x0000312404107981 */ /* 0x000e24000c1e1100 */
[----:B0-----:R-:W-:-:S05]  /*b420*/  PRMT R3, R16, 0x8880, RZ ;  /* 0x0000888010037816 */ /* 0x001fca00000000ff */
[----:B------:R-:W-:-:S07]  /*b430*/  IMAD R2, R3, R18, RZ ;  /* 0x0000001203027224 */ /* 0x000fce00078e02ff */
.L_x_343:
[----:B------:R-:W-:Y:S05]  /*b440*/  BSYNC B1 ;  /* 0x0000000000017941 */ /* 0x000fea0003800000 */
.L_x_342:
        /* <DEDUP_REMOVED lines=11> */
.L_x_345:
[----:B------:R-:W-:Y:S05]  /*b500*/  BSYNC B1 ;  /* 0x0000000000017941 */ /* 0x000fea0003800000 */
.L_x_344:
[----:B0-----:R-:W-:Y:S01]  /*b510*/  @!P4 IMAD R3, R50, R17, R2 ;  /* 0x000000113203c224 */ /* 0x001fe200078e0202 */
[----:B------:R-:W-:Y:S04]  /*b520*/  BSSY B1, `(.L_x_346) ;  /* 0x0000006000017945 */ /* 0x000fe80003800000 */
[----:B------:R0:W-:Y:S01]  /*b530*/  @!P4 STG.E.U8 desc[UR36][R8.64+0x30], R3 ;  /* 0x000030030800c986 */ /* 0x0001e2000c101124 */
[----:B------:R-:W-:Y:S05]  /*b540*/  @P3 BRA `(.L_x_347) ;  /* 0x00000000000c3947 */ /* 0x000fea0003800000 */
[----:B------:R-:W0:Y:S02]  /*b550*/  LDG.E.U8 R16, desc[UR36][R22.64+0x31] ;  /* 0x0000312416107981 */ /* 0x000e24000c1e1100 */
[----:B0-----:R-:W-:-:S05]  /*b560*/  PRMT R3, R16, 0x8880, RZ ;  /* 0x0000888010037816 */ /* 0x001fca00000000ff */
[----:B------:R-:W-:-:S07]  /*b570*/  IMAD R2, R3, R18, RZ ;  /* 0x0000001203027224 */ /* 0x000fce00078e02ff */
.L_x_347:
[----:B------:R-:W-:Y:S05]  /*b580*/  BSYNC B1 ;  /* 0x0000000000017941 */ /* 0x000fea0003800000 */
.L_x_346:
[----:B------:R-:W-:Y:S01]  /*b590*/  @!P3 IMAD R51, R51, R17, R2 ;  /* 0x000000113333b224 */ /* 0x000fe200078e0202 */
[----:B------:R-:W-:Y:S04]  /*b5a0*/  BSSY B1, `(.L_x_348) ;  /* 0x0000006000017945 */ /* 0x000fe80003800000 */
[----:B------:R0:W-:Y:S01]  /*b5b0*/  @!P3 STG.E.U8 desc[UR36][R8.64+0x31], R51 ;  /* 0x000031330800b986 */ /* 0x0001e2000c101124 */
[----:B------:R-:W-:Y:S05]  /*b5c0*/  @P5 BRA `(.L_x_349) ;  /* 0x00000000000c5947 */ /* 0x000fea0003800000 */
[----:B------:R-:W0:Y:S02]  /*b5d0*/  LDG.E.U8 R16, desc[UR36][R4.64+0x38] ;  /* 0x0000382404107981 */ /* 0x000e24000c1e1100 */
[----:B0-----:R-:W-:-:S05]  /*b5e0*/  PRMT R3, R16, 0x8880, RZ ;  /* 0x0000888010037816 */ /* 0x001fca00000000ff */
[----:B------:R-:W-:-:S07]  /*b5f0*/  IMAD R2, R3, R18, RZ ;  /* 0x0000001203027224 */ /* 0x000fce00078e02ff */
.L_x_349:
[----:B------:R-:W-:Y:S05]  /*b600*/  BSYNC B1 ;  /* 0x0000000000017941 */ /* 0x000fea0003800000 */
.L_x_348:
[----:B0-----:R-:W-:Y:S01]  /*b610*/  @!P5 IMAD R3, R52, R17, R2 ;  /* 0x000000113403d224 */ /* 0x001fe200078e0202 */
[----:B------:R-:W-:Y:S04]  /*b620*/  BSSY B1, `(.L_x_350) ;  /* 0x0000006000017945 */ /* 0x000fe80003800000 */
[----:B------:R0:W-:Y:S01]  /*b630*/  @!P5 STG.E.U8 desc[UR36][R6.64+0x38], R3 ;  /* 0x000038030600d986 */ /* 0x0001e2000c101124 */
[----:B------:R-:W-:Y:S05]  /*b640*/  @P0 BRA `(.L_x_351) ;  /* 0x00000000000c0947 */ /* 0x000fea0003800000 */
[----:B------:R-:W0:Y:S02]  /*b650*/  LDG.E.U8 R16, desc[UR36][R4.64+0x39] ;  /* 0x0000392404107981 */ /* 0x000e24000c1e1100 */
[----:B0-----:R-:W-:-:S05]  /*b660*/  PRMT R3, R16, 0x8880, RZ ;  /* 0x0000888010037816 */ /* 0x001fca00000000ff */
[----:B------:R-:W-:-:S07]  /*b670*/  IMAD R2, R3, R18, RZ ;  /* 0x0000001203027224 */ /* 0x000fce00078e02ff */
.L_x_351:
[----:B------:R-:W-:Y:S05]  /*b680*/  BSYNC B1 ;  /* 0x0000000000017941 */ /* 0x000fea0003800000 */
.L_x_350:
        /* <DEDUP_REMOVED lines=11> */
.L_x_353:
[----:B------:R-:W-:Y:S05]  /*b740*/  BSYNC B1 ;  /* 0x0000000000017941 */ /* 0x000fea0003800000 */
.L_x_352:
[----:B0-----:R-:W-:Y:S01]  /*b750*/  @!P4 IMAD R3, R54, R17, R2 ;  /* 0x000000113603c224 */ /* 0x001fe200078e0202 */
[----:B------:R-:W-:Y:S04]  /*b760*/  BSSY B1, `(.L_x_354) ;  /* 0x0000006000017945 */ /* 0x000fe80003800000 */
[----:B------:R0:W-:Y:S01]  /*b770*/  @!P4 STG.E.U8 desc[UR36][R8.64+0x38], R3 ;  /* 0x000038030800c986 */ /* 0x0001e2000c101124 */
[----:B------:R-:W-:Y:S05]  /*b780*/  @P3 BRA `(.L_x_355) ;  /* 0x00000000000c3947 */ /* 0x000fea0003800000 */
[----:B------:R-:W0:Y:S02]  /*b790*/  LDG.E.U8 R16, desc[UR36][R22.64+0x39] ;  /* 0x0000392416107981 */ /* 0x000e24000c1e1100 */
[----:B0-----:R-:W-:-:S05]  /*b7a0*/  PRMT R3, R16, 0x8880, RZ ;  /* 0x0000888010037816 */ /* 0x001fca00000000ff */
[----:B------:R-:W-:-:S07]  /*b7b0*/  IMAD R2, R3, R18, RZ ;  /* 0x0000001203027224 */ /* 0x000fce00078e02ff */
.L_x_355:
[----:B------:R-:W-:Y:S05]  /*b7c0*/  BSYNC B1 ;  /* 0x0000000000017941 */ /* 0x000fea0003800000 */
.L_x_354:
[----:B------:R-:W-:Y:S01]  /*b7d0*/  @!P3 IMAD R55, R55, R17, R2 ;  /* 0x000000113737b224 */ /* 0x000fe200078e0202 */
[----:B------:R-:W-:Y:S04]  /*b7e0*/  BSSY B1, `(.L_x_356) ;  /* 0x0000006000017945 */ /* 0x000fe80003800000 */
[----:B------:R0:W-:Y:S01]  /*b7f0*/  @!P3 STG.E.U8 desc[UR36][R8.64+0x39], R55 ;  /* 0x000039370800b986 */ /* 0x0001e2000c101124 */
[----:B------:R-:W-:Y:S05]  /*b800*/  @P5 BRA `(.L_x_357) ;  /* 0x00000000000c5947 */ /* 0x000fea0003800000 */
[----:B------:R-:W0:Y:S02]  /*b810*/  LDG.E.U8 R16, desc[UR36][R4.64+0x40] ;  /* 0x0000402404107981 */ /* 0x000e24000c1e1100 */
[----:B0-----:R-:W-:-:S05]  /*b820*/  PRMT R3, R16, 0x8880, RZ ;  /* 0x0000888010037816 */ /* 0x001fca00000000ff */
[----:B------:R-:W-:-:S07]  /*b830*/  IMAD R2, R3, R18, RZ ;  /* 0x0000001203027224 */ /* 0x000fce00078e02ff */
.L_x_357:
[----:B------:R-:W-:Y:S05]  /*b840*/  BSYNC B1 ;  /* 0x0000000000017941 */ /* 0x000fea0003800000 */
.L_x_356:
[----:B0-----:R-:W-:Y:S01]  /*b850*/  @!P5 IMAD R3, R56, R17, R2 ;  /* 0x000000113803d224 */ /* 0x001fe200078e0202 */
[----:B------:R-:W-:Y:S04]  /*b860*/  BSSY B1, `(.L_x_358) ;  /* 0x0000006000017945 */ /* 0x000fe80003800000 */
[----:B------:R0:W-:Y:S01]  /*b870*/  @!P5 STG.E.U8 desc[UR36][R6.64+0x40], R3 ;  /* 0x000040030600d986 */ /* 0x0001e2000c101124 */
[----:B------:R-:W-:Y:S05]  /*b880*/  @P0 BRA `(.L_x_359) ;  /* 0x00000000000c0947 */ /* 0x000fea0003800000 */
[----:B------:R-:W0:Y:S02]  /*b890*/  LDG.E.U8 R16, desc[UR36][R4.64+0x41] ;  /* 0x0000412404107981 */ /* 0x000e24000c1e1100 */
[----:B0-----:R-:W-:-:S05]  /*b8a0*/  PRMT R3, R16, 0x8880, RZ ;  /* 0x0000888010037816 */ /* 0x001fca00000000ff */
[----:B------:R-:W-:-:S07]  /*b8b0*/  IMAD R2, R3, R18, RZ ;  /* 0x0000001203027224 */ /* 0x000fce00078e02ff */
.L_x_359:
[----:B------:R-:W-:Y:S05]  /*b8c0*/  BSYNC B1 ;  /* 0x0000000000017941 */ /* 0x000fea0003800000 */
.L_x_358:
        /* <DEDUP_REMOVED lines=11> */
.L_x_361:
[----:B------:R-:W-:Y:S05]  /*b980*/  BSYNC B1 ;  /* 0x0000000000017941 */ /* 0x000fea0003800000 */
.L_x_360:
[----:B0-----:R-:W-:Y:S01]  /*b990*/  @!P4 IMAD R3, R58, R17, R2 ;  /* 0x000000113a03c224 */ /* 0x001fe200078e0202 */
[----:B------:R-:W-:Y:S04]  /*b9a0*/  BSSY B1, `(.L_x_362) ;  /* 0x0000006000017945 */ /* 0x000fe80003800000 */
[----:B------:R0:W-:Y:S01]  /*b9b0*/  @!P4 STG.E.U8 desc[UR36][R8.64+0x40], R3 ;  /* 0x000040030800c986 */ /* 0x0001e2000c101124 */
[----:B------:R-:W-:Y:S05]  /*b9c0*/  @P3 BRA `(.L_x_363) ;  /* 0x00000000000c3947 */ /* 0x000fea0003800000 */
[----:B------:R-:W0:Y:S02]  /*b9d0*/  LDG.E.U8 R16, desc[UR36][R22.64+0x41] ;  /* 0x0000412416107981 */ /* 0x000e24000c1e1100 */
[----:B0-----:R-:W-:-:S05]  /*b9e0*/  PRMT R3, R16, 0x8880, RZ ;  /* 0x0000888010037816 */ /* 0x001fca00000000ff */
[----:B------:R-:W-:-:S07]  /*b9f0*/  IMAD R2, R3, R18, RZ ;  /* 0x0000001203027224 */ /* 0x000fce00078e02ff */
.L_x_363:
[----:B------:R-:W-:Y:S05]  /*ba00*/  BSYNC B1 ;  /* 0x0000000000017941 */ /* 0x000fea0003800000 */
.L_x_362:
[----:B------:R-:W-:Y:S01]  /*ba10*/  @!P3 IMAD R59, R59, R17, R2 ;  /* 0x000000113b3bb224 */ /* 0x000fe200078e0202 */
[----:B------:R-:W-:Y:S04]  /*ba20*/  BSSY B1, `(.L_x_364) ;  /* 0x0000006000017945 */ /* 0x000fe80003800000 */
[----:B------:R0:W-:Y:S01]  /*ba30*/  @!P3 STG.E.U8 desc[UR36][R8.64+0x41], R59 ;  /* 0x0000413b0800b986 */ /* 0x0001e2000c101124 */
[----:B------:R-:W-:Y:S05]  /*ba40*/  @P5 BRA `(.L_x_365) ;  /* 0x00000000000c5947 */ /* 0x000fea0003800000 */
[----:B------:R-:W0:Y:S02]  /*ba50*/  LDG.E.U8 R16, desc[UR36][R4.64+0x48] ;  /* 0x0000482404107981 */ /* 0x000e24000c1e1100 */
[----:B0-----:R-:W-:-:S05]  /*ba60*/  PRMT R3, R16, 0x8880, RZ ;  /* 0x0000888010037816 */ /* 0x001fca00000000ff */
[----:B------:R-:W-:-:S07]  /*ba70*/  IMAD R2, R3, R18, RZ ;  /* 0x0000001203027224 */ /* 0x000fce00078e02ff */
.L_x_365:
[----:B------:R-:W-:Y:S05]  /*ba80*/  BSYNC B1 ;  /* 0x0000000000017941 */ /* 0x000fea0003800000 */
.L_x_364:
[----:B0-----:R-:W-:Y:S01]  /*ba90*/  @!P5 IMAD R3, R60, R17, R2 ;  /* 0x000000113c03d224 */ /* 0x001fe200078e0202 */
[----:B------:R-:W-:Y:S04]  /*baa0*/  BSSY B1, `(.L_x_366) ;  /* 0x0000006000017945 */ /* 0x000fe80003800000 */
[----:B------:R0:W-:Y:S01]  /*bab0*/  @!P5 STG.E.U8 desc[UR36][R6.64+0x48], R3 ;  /* 0x000048030600d986 */ /* 0x0001e2000c101124 */
[----:B------:R-:W-:Y:S05]  /*bac0*/  @P0 BRA `(.L_x_367) ;  /* 0x00000000000c0947 */ /* 0x000fea0003800000 */
[----:B------:R-:W0:Y:S02]  /*bad0*/  LDG.E.U8 R16, desc[UR36][R4.64+0x49] ;  /* 0x0000492404107981 */ /* 0x000e24000c1e1100 */
[----:B0-----:R-:W-:-:S05]  /*bae0*/  PRMT R3, R16, 0x8880, RZ ;  /* 0x0000888010037816 */ /* 0x001fca00000000ff */
[----:B------:R-:W-:-:S07]  /*baf0*/  IMAD R2, R3, R18, RZ ;  /* 0x0000001203027224 */ /* 0x000fce00078e02ff */
.L_x_367:
[----:B------:R-:W-:Y:S05]  /*bb00*/  BSYNC B1 ;  /* 0x0000000000017941 */ /* 0x000fea0003800000 */
.L_x_366:
        /* <DEDUP_REMOVED lines=11> */
.L_x_369:
[----:B------:R-:W-:Y:S05]  /*bbc0*/  BSYNC B1 ;  /* 0x0000000000017941 */ /* 0x000fea0003800000 */
.L_x_368:
[----:B0-----:R-:W-:Y:S01]  /*bbd0*/  @!P4 IMAD R3, R62, R17, R2 ;  /* 0x000000113e03c224 */ /* 0x001fe200078e0202 */
[----:B------:R-:W-:Y:S04]  /*bbe0*/  BSSY B1, `(.L_x_370) ;  /* 0x0000006000017945 */ /* 0x000fe80003800000 */
[----:B------:R0:W-:Y:S01]  /*bbf0*/  @!P4 STG.E.U8 desc[UR36][R8.64+0x48], R3 ;  /* 0x000048030800c986 */ /* 0x0001e2000c101124 */
[----:B------:R-:W-:Y:S05]  /*bc00*/  @P3 BRA `(.L_x_371) ;  /* 0x00000000000c3947 */ /* 0x000fea0003800000 */
[----:B------:R-:W0:Y:S02]  /*bc10*/  LDG.E.U8 R16, desc[UR36][R22.64+0x49] ;  /* 0x0000492416107981 */ /* 0x000e24000c1e1100 */
[----:B0-----:R-:W-:-:S05]  /*bc20*/  PRMT R3, R16, 0x8880, RZ ;  /* 0x0000888010037816 */ /* 0x001fca00000000ff */
[----:B------:R-:W-:-:S07]  /*bc30*/  IMAD R2, R3, R18, RZ ;  /* 0x0000001203027224 */ /* 0x000fce00078e02ff */
.L_x_371:
[----:B------:R-:W-:Y:S05]  /*bc40*/  BSYNC B1 ;  /* 0x0000000000017941 */ /* 0x000fea0003800000 */
.L_x_370:
[----:B------:R-:W-:Y:S01]  /*bc50*/  @!P3 IMAD R63, R63, R17, R2 ;  /* 0x000000113f3fb224 */ /* 0x000fe200078e0202 */
[----:B------:R-:W-:Y:S04]  /*bc60*/  BSSY B1, `(.L_x_372) ;  /* 0x0000006000017945 */ /* 0x000fe80003800000 */
[----:B------:R0:W-:Y:S01]  /*bc70*/  @!P3 STG.E.U8 desc[UR36][R8.64+0x49], R63 ;  /* 0x0000493f0800b986 */ /* 0x0001e2000c101124 */
[----:B------:R-:W-:Y:S05]  /*bc80*/  @P5 BRA `(.L_x_373) ;  /* 0x00000000000c5947 */ /* 0x000fea0003800000 */
[----:B------:R-:W0:Y:S02]  /*bc90*/  LDG.E.U8 R16, desc[UR36][R4.64+0x50] ;  /* 0x0000502404107981 */ /* 0x000e24000c1e1100 */
[----:B0-----:R-:W-:-:S05]  /*bca0*/  PRMT R3, R16, 0x8880, RZ ;  /* 0x0000888010037816 */ /* 0x001fca00000000ff */
[----:B------:R-:W-:-:S07]  /*bcb0*/  IMAD R2, R3, R18, RZ ;  /* 0x0000001203027224 */ /* 0x000fce00078e02ff */
.L_x_373:
[----:B------:R-:W-:Y:S05]  /*bcc0*/  BSYNC B1 ;  /* 0x0000000000017941 */ /* 0x000fea0003800000 */
.L_x_372:
[----:B0-----:R-:W-:Y:S01]  /*bcd0*/  @!P5 IMAD R3, R64, R17, R2 ;  /* 0x000000114003d224 */ /* 0x001fe200078e0202 */
[----:B------:R-:W-:Y:S04]  /*bce0*/  BSSY B1, `(.L_x_374) ;  /* 0x0000006000017945 */ /* 0x000fe80003800000 */
[----:B------:R0:W-:Y:S01]  /*bcf0*/  @!P5 STG.E.U8 desc[UR36][R6.64+0x50], R3 ;  /* 0x000050030600d986 */ /* 0x0001e2000c101124 */
[----:B------:R-:W-:Y:S05]  /*bd00*/  @P0 BRA `(.L_x_375) ;  /* 0x00000000000c0947 */ /* 0x000fea0003800000 */
[----:B------:R-:W0:Y:S02]  /*bd10*/  LDG.E.U8 R16, desc[UR36][R4.64+0x51] ;  /* 0x0000512404107981 */ /* 0x000e24000c1e1100 */
[----:B0-----:R-:W-:-:S05]  /*bd20*/  PRMT R3, R16, 0x8880, RZ ;  /* 0x0000888010037816 */ /* 0x001fca00000000ff */
[----:B------:R-:W-:-:S07]  /*bd30*/  IMAD R2, R3, R18, RZ ;  /* 0x0000001203027224 */ /* 0x000fce00078e02ff */
.L_x_375:
[----:B------:R-:W-:Y:S05]  /*bd40*/  BSYNC B1 ;  /* 0x0000000000017941 */ /* 0x000fea0003800000 */
.L_x_374:
        /* <DEDUP_REMOVED lines=11> */
.L_x_377:
[----:B------:R-:W-:Y:S05]  /*be00*/  BSYNC B1 ;  /* 0x0000000000017941 */ /* 0x000fea0003800000 */
.L_x_376:
[----:B0-----:R-:W-:Y:S01]  /*be10*/  @!P4 IMAD R3, R66, R17, R2 ;  /* 0x000000114203c224 */ /* 0x001fe200078e0202 */
[----:B------:R-:W-:Y:S04]  /*be20*/  BSSY B1, `(.L_x_378) ;  /* 0x0000006000017945 */ /* 0x000fe80003800000 */
[----:B------:R0:W-:Y:S01]  /*be30*/  @!P4 STG.E.U8 desc[UR36][R8.64+0x50], R3 ;  /* 0x000050030800c986 */ /* 0x0001e2000c101124 */
[----:B------:R-:W-:Y:S05]  /*be40*/  @P3 BRA `(.L_x_379) ;  /* 0x00000000000c3947 */ /* 0x000fea0003800000 */
[----:B------:R-:W0:Y:S02]  /*be50*/  LDG.E.U8 R16, desc[UR36][R22.64+0x51] ;  /* 0x0000512416107981 */ /* 0x000e24000c1e1100 */
[----:B0-----:R-:W-:-:S05]  /*be60*/  PRMT R3, R16, 0x8880, RZ ;  /* 0x0000888010037816 */ /* 0x001fca00000000ff */
[----:B------:R-:W-:-:S07]  /*be70*/  IMAD R2, R3, R18, RZ ;  /* 0x0000001203027224 */ /* 0x000fce00078e02ff */
.L_x_379:
[----:B------:R-:W-:Y:S05]  /*be80*/  BSYNC B1 ;  /* 0x0000000000017941 */ /* 0x000fea0003800000 */
.L_x_378:
[----:B------:R-:W-:Y:S01]  /*be90*/  @!P3 IMAD R67, R67, R17, R2 ;  /* 0x000000114343b224 */ /* 0x000fe200078e0202 */
[----:B------:R-:W-:Y:S04]  /*bea0*/  BSSY B1, `(.L_x_380) ;  /* 0x0000006000017945 */ /* 0x000fe80003800000 */
[----:B------:R0:W-:Y:S01]  /*beb0*/  @!P3 STG.E.U8 desc[UR36][R8.64+0x51], R67 ;  /* 0x000051430800b986 */ /* 0x0001e2000c101124 */
[----:B------:R-:W-:Y:S05]  /*bec0*/  @P5 BRA `(.L_x_381) ;  /* 0x00000000000c5947 */ /* 0x000fea0003800000 */
[----:B------:R-:W0:Y:S02]  /*bed0*/  LDG.E.U8 R16, desc[UR36][R4.64+0x58] ;  /* 0x0000582404107981 */ /* 0x000e24000c1e1100 */
[----:B0-----:R-:W-:-:S05]  /*bee0*/  PRMT R3, R16, 0x8880, RZ ;  /* 0x0000888010037816 */ /* 0x001fca00000000ff */
[----:B------:R-:W-:-:S07]  /*bef0*/  IMAD R2, R3, R18, RZ ;  /* 0x0000001203027224 */ /* 0x000fce00078e02ff */
.L_x_381:
[----:B------:R-:W-:Y:S05]  /*bf00*/  BSYNC B1 ;  /* 0x0000000000017941 */ /* 0x000fea0003800000 */
.L_x_380:
[----:B0-----:R-:W-:Y:S01]  /*bf10*/  @!P5 IMAD R3, R68, R17, R2 ;  /* 0x000000114403d224 */ /* 0x001fe200078e0202 */
[----:B------:R-:W-:Y:S04]  /*bf20*/  BSSY B1, `(.L_x_382) ;  /* 0x0000006000017945 */ /* 0x000fe80003800000 */
[----:B------:R0:W-:Y:S01]  /*bf30*/  @!P5 STG.E.U8 desc[UR36][R6.64+0x58], R3 ;  /* 0x000058030600d986 */ /* 0x0001e2000c101124 */
[----:B------:R-:W-:Y:S05]  /*bf40*/  @P0 BRA `(.L_x_383) ;  /* 0x00000000000c0947 */ /* 0x000fea0003800000 */
[----:B------:R-:W0:Y:S02]  /*bf50*/  LDG.E.U8 R16, desc[UR36][R4.64+0x59] ;  /* 0x0000592404107981 */ /* 0x000e24000c1e1100 */
[----:B0-----:R-:W-:-:S05]  /*bf60*/  PRMT R3, R16, 0x8880, RZ ;  /* 0x0000888010037816 */ /* 0x001fca00000000ff */
[----:B------:R-:W-:-:S07]  /*bf70*/  IMAD R2, R3, R18, RZ ;  /* 0x0000001203027224 */ /* 0x000fce00078e02ff */
.L_x_383:
[----:B------:R-:W-:Y:S05]  /*bf80*/  BSYNC B1 ;  /* 0x0000000000017941 */ /* 0x000fea0003800000 */
.L_x_382:
        /* <DEDUP_REMOVED lines=11> */
.L_x_385:
[----:B------:R-:W-:Y:S05]  /*c040*/  BSYNC B1 ;  /* 0x0000000000017941 */ /* 0x000fea0003800000 */
.L_x_384:
[----:B0-----:R-:W-:Y:S01]  /*c050*/  @!P4 IMAD R3, R70, R17, R2 ;  /* 0x000000114603c224 */ /* 0x001fe200078e0202 */
[----:B------:R-:W-:Y:S04]  /*c060*/  BSSY B1, `(.L_x_386) ;  /* 0x0000006000017945 */ /* 0x000fe80003800000 */
[----:B------:R0:W-:Y:S01]  /*c070*/  @!P4 STG.E.U8 desc[UR36][R8.64+0x58], R3 ;  /* 0x000058030800c986 */ /* 0x0001e2000c101124 */
[----:B------:R-:W-:Y:S05]  /*c080*/  @P3 BRA `(.L_x_387) ;  /* 0x00000000000c3947 */ /* 0x000fea0003800000 */
[----:B------:R-:W0:Y:S02]  /*c090*/  LDG.E.U8 R16, desc[UR36][R22.64+0x59] ;  /* 0x0000592416107981 */ /* 0x000e24000c1e1100 */
[----:B0-----:R-:W-:-:S05]  /*c0a0*/  PRMT R3, R16, 0x8880, RZ ;  /* 0x0000888010037816 */ /* 0x001fca00000000ff */
[----:B------:R-:W-:-:S07]  /*c0b0*/  IMAD R2, R3, R18, RZ ;  /* 0x0000001203027224 */ /* 0x000fce00078e02ff */
.L_x_387:
[----:B------:R-:W-:Y:S05]  /*c0c0*/  BSYNC B1 ;  /* 0x0000000000017941 */ /* 0x000fea0003800000 */
.L_x_386:
[----:B------:R-:W-:Y:S01]  /*c0d0*/  @!P3 IMAD R71, R71, R17, R2 ;  /* 0x000000114747b224 */ /* 0x000fe200078e0202 */
[----:B------:R-:W-:Y:S04]  /*c0e0*/  BSSY B1, `(.L_x_388) ;  /* 0x0000006000017945 */ /* 0x000fe80003800000 */
[----:B------:R0:W-:Y:S01]  /*c0f0*/  @!P3 STG.E.U8 desc[UR36][R8.64+0x59], R71 ;  /* 0x000059470800b986 */ /* 0x0001e2000c101124 */
[----:B------:R-:W-:Y:S05]  /*c100*/  @P5 BRA `(.L_x_389) ;  /* 0x00000000000c5947 */ /* 0x000fea0003800000 */
[----:B------:R-:W0:Y:S02]  /*c110*/  LDG.E.U8 R16, desc[UR36][R4.64+0x60] ;  /* 0x0000602404107981 */ /* 0x000e24000c1e1100 */
[----:B0-----:R-:W-:-:S05]  /*c120*/  PRMT R3, R16, 0x8880, RZ ;  /* 0x0000888010037816 */ /* 0x001fca00000000ff */
[----:B------:R-:W-:-:S07]  /*c130*/  IMAD R2, R3, R18, RZ ;  /* 0x0000001203027224 */ /* 0x000fce00078e02ff */
.L_x_389:
[----:B------:R-:W-:Y:S05]  /*c140*/  BSYNC B1 ;  /* 0x0000000000017941 */ /* 0x000fea0003800000 */
.L_x_388:
[----:B0-----:R-:W-:Y:S01]  /*c150*/  @!P5 IMAD R3, R72, R17, R2 ;  /* 0x000000114803d224 */ /* 0x001fe200078e0202 */
[----:B------:R-:W-:Y:S04]  /*c160*/  BSSY B1, `(.L_x_390) ;  /* 0x0000006000017945 */ /* 0x000fe80003800000 */
[----:B------:R0:W-:Y:S01]  /*c170*/  @!P5 STG.E.U8 desc[UR36][R6.64+0x60], R3 ;  /* 0x000060030600d986 */ /* 0x0001e2000c101124 */
[----:B------:R-:W-:Y:S05]  /*c180*/  @P0 BRA `(.L_x_391) ;  /* 0x00000000000c0947 */ /* 0x000fea0003800000 */
[----:B------:R-:W0:Y:S02]  /*c190*/  LDG.E.U8 R16, desc[UR36][R4.64+0x61] ;  /* 0x0000612404107981 */ /* 0x000e24000c1e1100 */
[----:B0-----:R-:W-:-:S05]  /*c1a0*/  PRMT R3, R16, 0x8880, RZ ;  /* 0x0000888010037816 */ /* 0x001fca00000000ff */
[----:B------:R-:W-:-:S07]  /*c1b0*/  IMAD R2, R3, R18, RZ ;  /* 0x0000001203027224 */ /* 0x000fce00078e02ff */
.L_x_391:
[----:B------:R-:W-:Y:S05]  /*c1c0*/  BSYNC B1 ;  /* 0x0000000000017941 */ /* 0x000fea0003800000 */
.L_x_390:
        /* <DEDUP_REMOVED lines=11> */
.L_x_393:
[----:B------:R-:W-:Y:S05]  /*c280*/  BSYNC B1 ;  /* 0x0000000000017941 */ /* 0x000fea0003800000 */
.L_x_392:
[----:B0-----:R-:W-:Y:S01]  /*c290*/  @!P4 IMAD R3, R74, R17, R2 ;  /* 0x000000114a03c224 */ /* 0x001fe200078e0202 */
[----:B------:R-:W-:Y:S04]  /*c2a0*/  BSSY B1, `(.L_x_394) ;  /* 0x0000006000017945 */ /* 0x000fe80003800000 */
[----:B------:R0:W-:Y:S01]  /*c2b0*/  @!P4 STG.E.U8 desc[UR36][R8.64+0x60], R3 ;  /* 0x000060030800c986 */ /* 0x0001e2000c101124 */
[----:B------:R-:W-:Y:S05]  /*c2c0*/  @P3 BRA `(.L_x_395) ;  /* 0x00000000000c3947 */ /* 0x000fea0003800000 */
[----:B------:R-:W0:Y:S02]  /*c2d0*/  LDG.E.U8 R16, desc[UR36][R22.64+0x61] ;  /* 0x0000612416107981 */ /* 0x000e24000c1e1100 */
[----:B0-----:R-:W-:-:S05]  /*c2e0*/  PRMT R3, R16, 0x8880, RZ ;  /* 0x0000888010037816 */ /* 0x001fca00000000ff */
[----:B------:R-:W-:-:S07]  /*c2f0*/  IMAD R2, R3, R18, RZ ;  /* 0x0000001203027224 */ /* 0x000fce00078e02ff */
.L_x_395:
[----:B------:R-:W-:Y:S05]  /*c300*/  BSYNC B1 ;  /* 0x0000000000017941 */ /* 0x000fea0003800000 */
.L_x_394:
[----:B------:R-:W-:Y:S01]  /*c310*/  @!P3 IMAD R75, R75, R17, R2 ;  /* 0x000000114b4bb224 */ /* 0x000fe200078e0202 */
[----:B------:R-:W-:Y:S04]  /*c320*/  BSSY B1, `(.L_x_396) ;  /* 0x0000006000017945 */ /* 0x000fe80003800000 */
[----:B------:R0:W-:Y:S01]  /*c330*/  @!P3 STG.E.U8 desc[UR36][R8.64+0x61], R75 ;  /* 0x0000614b0800b986 */ /* 0x0001e2000c101124 */
[----:B------:R-:W-:Y:S05]  /*c340*/  @P5 BRA `(.L_x_397) ;  /* 0x00000000000c5947 */ /* 0x000fea0003800000 */
[----:B------:R-:W0:Y:S02]  /*c350*/  LDG.E.U8 R16, desc[UR36][R4.64+0x68] ;  /* 0x0000682404107981 */ /* 0x000e24000c1e1100 */
[----:B0-----:R-:W-:-:S05]  /*c360*/  PRMT R3, R16, 0x8880, RZ ;  /* 0x0000888010037816 */ /* 0x001fca00000000ff */
[----:B------:R-:W-:-:S07]  /*c370*/  IMAD R2, R3, R18, RZ ;  /* 0x0000001203027224 */ /* 0x000fce00078e02ff */
.L_x_397:
[----:B------:R-:W-:Y:S05]  /*c380*/  BSYNC B1 ;  /* 0x0000000000017941 */ /* 0x000fea0003800000 */
.L_x_396:
[----:B0-----:R-:W-:Y:S01]  /*c390*/  @!P5 IMAD R3, R76, R17, R2 ;  /* 0x000000114c03d224 */ /* 0x001fe200078e0202 */
[----:B------:R-:W-:Y:S04]  /*c3a0*/  BSSY B1, `(.L_x_398) ;  /* 0x0000006000017945 */ /* 0x000fe80003800000 */
[----:B------:R0:W-:Y:S01]  /*c3b0*/  @!P5 STG.E.U8 desc[UR36][R6.64+0x68], R3 ;  /* 0x000068030600d986 */ /* 0x0001e2000c101124 */
[----:B------:R-:W-:Y:S05]  /*c3c0*/  @P0 BRA `(.L_x_399) ;  /* 0x00000000000c0947 */ /* 0x000fea0003800000 */
[----:B------:R-:W0:Y:S02]  /*c3d0*/  LDG.E.U8 R16, desc[UR36][R4.64+0x69] ;  /* 0x0000692404107981 */ /* 0x000e24000c1e1100 */
[----:B0-----:R-:W-:-:S05]  /*c3e0*/  PRMT R3, R16, 0x8880, RZ ;  /* 0x0000888010037816 */ /* 0x001fca00000000ff */
[----:B------:R-:W-:-:S07]  /*c3f0*/  IMAD R2, R3, R18, RZ ;  /* 0x0000001203027224 */ /* 0x000fce00078e02ff */
.L_x_399:
[----:B------:R-:W-:Y:S05]  /*c400*/  BSYNC B1 ;  /* 0x0000000000017941 */ /* 0x000fea0003800000 */
.L_x_398:
        /* <DEDUP_REMOVED lines=11> */
.L_x_401:
[----:B------:R-:W-:Y:S05]  /*c4c0*/  BSYNC B1 ;  /* 0x0000000000017941 */ /* 0x000fea0003800000 */
.L_x_400:
[----:B0-----:R-:W-:Y:S01]  /*c4d0*/  @!P4 IMAD R3, R78, R17, R2 ;  /* 0x000000114e03c224 */ /* 0x001fe200078e0202 */
[----:B------:R-:W-:Y:S04]  /*c4e0*/  BSSY B1, `(.L_x_402) ;  /* 0x0000006000017945 */ /* 0x000fe80003800000 */
[----:B------:R0:W-:Y:S01]  /*c4f0*/  @!P4 STG.E.U8 desc[UR36][R8.64+0x68], R3 ;  /* 0x000068030800c986 */ /* 0x0001e2000c101124 */
[----:B------:R-:W-:Y:S05]  /*c500*/  @P3 BRA `(.L_x_403) ;  /* 0x00000000000c3947 */ /* 0x000fea0003800000 */
[----:B------:R-:W0:Y:S02]  /*c510*/  LDG.E.U8 R16, desc[UR36][R22.64+0x69] ;  /* 0x0000692416107981 */ /* 0x000e24000c1e1100 */
[----:B0-----:R-:W-:-:S05]  /*c520*/  PRMT R3, R16, 0x8880, RZ ;  /* 0x0000888010037816 */ /* 0x001fca00000000ff */
[----:B------:R-:W-:-:S07]  /*c530*/  IMAD R2, R3, R18, RZ ;  /* 0x0000001203027224 */ /* 0x000fce00078e02ff */
.L_x_403:
[----:B------:R-:W-:Y:S05]  /*c540*/  BSYNC B1 ;  /* 0x0000000000017941 */ /* 0x000fea0003800000 */
.L_x_402:
[----:B------:R-:W-:Y:S01]  /*c550*/  @!P3 IMAD R79, R79, R17, R2 ;  /* 0x000000114f4fb224 */ /* 0x000fe200078e0202 */
[----:B------:R-:W-:Y:S04]  /*c560*/  BSSY B1, `(.L_x_404) ;  /* 0x0000006000017945 */ /* 0x000fe80003800000 */
[----:B------:R0:W-:Y:S01]  /*c570*/  @!P3 STG.E.U8 desc[UR36][R8.64+0x69], R79 ;  /* 0x0000694f0800b986 */ /* 0x0001e2000c101124 */
[----:B------:R-:W-:Y:S05]  /*c580*/  @P5 BRA `(.L_x_405) ;  /* 0x00000000000c5947 */ /* 0x000fea0003800000 */
[----:B------:R-:W0:Y:S02]  /*c590*/  LDG.E.U8 R16, desc[UR36][R4.64+0x70] ;  /* 0x0000702404107981 */ /* 0x000e24000c1e1100 */
[----:B0-----:R-:W-:-:S05]  /*c5a0*/  PRMT R3, R16, 0x8880, RZ ;  /* 0x0000888010037816 */ /* 0x001fca00000000ff */
[----:B------:R-:W-:-:S07]  /*c5b0*/  IMAD R2, R3, R18, RZ ;  /* 0x0000001203027224 */ /* 0x000fce00078e02ff */
.L_x_405:
[----:B------:R-:W-:Y:S05]  /*c5c0*/  BSYNC B1 ;  /* 0x0000000000017941 */ /* 0x000fea0003800000 */
.L_x_404:
[----:B0-----:R-:W-:Y:S01]  /*c5d0*/  @!P5 IMAD R3, R80, R17, R2 ;  /* 0x000000115003d224 */ /* 0x001fe200078e0202 */
[----:B------:R-:W-:Y:S04]  /*c5e0*/  BSSY B1, `(.L_x_406) ;  /* 0x0000006000017945 */ /* 0x000fe80003800000 */
[----:B------:R0:W-:Y:S01]  /*c5f0*/  @!P5 STG.E.U8 desc[UR36][R6.64+0x70], R3 ;  /* 0x000070030600d986 */ /* 0x0001e2000c101124 */
[----:B------:R-:W-:Y:S05]  /*c600*/  @P0 BRA `(.L_x_407) ;  /* 0x00000000000c0947 */ /* 0x000fea0003800000 */
[----:B------:R-:W0:Y:S02]  /*c610*/  LDG.E.U8 R16, desc[UR36][R4.64+0x71] ;  /* 0x0000712404107981 */ /* 0x000e24000c1e1100 */
[----:B0-----:R-:W-:-:S05]  /*c620*/  PRMT R3, R16, 0x8880, RZ ;  /* 0x0000888010037816 */ /* 0x001fca00000000ff */
[----:B------:R-:W-:-:S07]  /*c630*/  IMAD R2, R3, R18, RZ ;  /* 0x0000001203027224 */ /* 0x000fce00078e02ff */
.L_x_407:
[----:B------:R-:W-:Y:S05]  /*c640*/  BSYNC B1 ;  /* 0x0000000000017941 */ /* 0x000fea0003800000 */
.L_x_406:
        /* <DEDUP_REMOVED lines=11> */
.L_x_409:
[----:B------:R-:W-:Y:S05]  /*c700*/  BSYNC B1 ;  /* 0x0000000000017941 */ /* 0x000fea0003800000 */
.L_x_408:
[----:B0-----:R-:W-:Y:S01]  /*c710*/  @!P4 IMAD R3, R82, R17, R2 ;  /* 0x000000115203c224 */ /* 0x001fe200078e0202 */
[----:B------:R-:W-:Y:S04]  /*c720*/  BSSY B1, `(.L_x_410) ;  /* 0x0000006000017945 */ /* 0x000fe80003800000 */
[----:B------:R0:W-:Y:S01]  /*c730*/  @!P4 STG.E.U8 desc[UR36][R8.64+0x70], R3 ;  /* 0x000070030800c986 */ /* 0x0001e2000c101124 */
[----:B------:R-:W-:Y:S05]  /*c740*/  @P3 BRA `(.L_x_411) ;  /* 0x00000000000c3947 */ /* 0x000fea0003800000 */
[----:B------:R-:W0:Y:S02]  /*c750*/  LDG.E.U8 R16, desc[UR36][R22.64+0x71] ;  /* 0x0000712416107981 */ /* 0x000e24000c1e1100 */
[----:B0-----:R-:W-:-:S05]  /*c760*/  PRMT R3, R16, 0x8880, RZ ;  /* 0x0000888010037816 */ /* 0x001fca00000000ff */
[----:B------:R-:W-:-:S07]  /*c770*/  IMAD R2, R3, R18, RZ ;  /* 0x0000001203027224 */ /* 0x000fce00078e02ff */
.L_x_411:
[----:B------:R-:W-:Y:S05]  /*c780*/  BSYNC B1 ;  /* 0x0000000000017941 */ /* 0x000fea0003800000 */
.L_x_410:
[----:B------:R-:W-:Y:S01]  /*c790*/  @!P3 IMAD R83, R83, R17, R2 ;  /* 0x000000115353b224 */ /* 0x000fe200078e0202 */
[----:B------:R-:W-:Y:S04]  /*c7a0*/  BSSY B1, `(.L_x_412) ;  /* 0x0000006000017945 */ /* 0x000fe80003800000 */
[----:B------:R0:W-:Y:S01]  /*c7b0*/  @!P3 STG.E.U8 desc[UR36][R8.64+0x71], R83 ;  /* 0x000071530800b986 */ /* 0x0001e2000c101124 */
[----:B------:R-:W-:Y:S05]  /*c7c0*/  @P5 BRA `(.L_x_413) ;  /* 0x00000000000c5947 */ /* 0x000fea0003800000 */
[----:B------:R-:W0:Y:S02]  /*c7d0*/  LDG.E.U8 R16, desc[UR36][R4.64+0x78] ;  /* 0x0000782404107981 */ /* 0x000e24000c1e1100 */
[----:B0-----:R-:W-:-:S05]  /*c7e0*/  PRMT R3, R16, 0x8880, RZ ;  /* 0x0000888010037816 */ /* 0x001fca00000000ff */
[----:B------:R-:W-:-:S07]  /*c7f0*/  IMAD R2, R3, R18, RZ ;  /* 0x0000001203027224 */ /* 0x000fce00078e02ff */
.L_x_413:
[----:B------:R-:W-:Y:S05]  /*c800*/  BSYNC B1 ;  /* 0x0000000000017941 */ /* 0x000fea0003800000 */
.L_x_412:
[----:B0-----:R-:W-:Y:S01]  /*c810*/  @!P5 IMAD R3, R84, R17, R2 ;  /* 0x000000115403d224 */ /* 0x001fe200078e0202 */
[----:B------:R-:W-:Y:S04]  /*c820*/  BSSY B1, `(.L_x_414) ;  /* 0x0000006000017945 */ /* 0x000fe80003800000 */
[----:B------:R0:W-:Y:S01]  /*c830*/  @!P5 STG.E.U8 desc[UR36][R6.64+0x78], R3 ;  /* 0x000078030600d986 */ /* 0x0001e2000c101124 */
[----:B------:R-:W-:Y:S05]  /*c840*/  @P0 BRA `(.L_x_415) ;  /* 0x00000000000c0947 */ /* 0x000fea0003800000 */
[----:B------:R-:W0:Y:S02]  /*c850*/  LDG.E.U8 R16, desc[UR36][R4.64+0x79] ;  /* 0x0000792404107981 */ /* 0x000e24000c1e1100 */
[----:B0-----:R-:W-:-:S05]  /*c860*/  PRMT R3, R16, 0x8880, RZ ;  /* 0x0000888010037816 */ /* 0x001fca00000000ff */
[----:B------:R-:W-:-:S07]  /*c870*/  IMAD R2, R3, R18, RZ ;  /* 0x0000001203027224 */ /* 0x000fce00078e02ff */
.L_x_415:
[----:B------:R-:W-:Y:S05]  /*c880*/  BSYNC B1 ;  /* 0x0000000000017941 */ /* 0x000fea0003800000 */
.L_x_414:
        /* <DEDUP_REMOVED lines=11> */
.L_x_417:
[----:B------:R-:W-:Y:S05]  /*c940*/  BSYNC B1 ;  /* 0x0000000000017941 */ /* 0x000fea0003800000 */
.L_x_416:
[----:B0-----:R-:W-:Y:S01]  /*c950*/  @!P4 IMAD R3, R86, R17, R2 ;  /* 0x000000115603c224 */ /* 0x001fe200078e0202 */
[----:B------:R-:W-:Y:S04]  /*c960*/  BSSY B1, `(.L_x_418) ;  /* 0x0000006000017945 */ /* 0x000fe80003800000 */
[----:B------:R0:W-:Y:S01]  /*c970*/  @!P4 STG.E.U8 desc[UR36][R8.64+0x78], R3 ;  /* 0x000078030800c986 */ /* 0x0001e2000c101124 */
[----:B------:R-:W-:Y:S05]  /*c980*/  @P3 BRA `(.L_x_419) ;  /* 0x00000000000c3947 */ /* 0x000fea0003800000 */
[----:B------:R-:W0:Y:S02]  /*c990*/  LDG.E.U8 R16, desc[UR36][R22.64+0x79] ;  /* 0x0000792416107981 */ /* 0x000e24000c1e1100 */
[----:B0-----:R-:W-:-:S05]  /*c9a0*/  PRMT R3, R16, 0x8880, RZ ;  /* 0x0000888010037816 */ /* 0x001fca00000000ff */
[----:B------:R-:W-:-:S07]  /*c9b0*/  IMAD R2, R3, R18, RZ ;  /* 0x0000001203027224 */ /* 0x000fce00078e02ff */
.L_x_419:
[----:B------:R-:W-:Y:S05]  /*c9c0*/  BSYNC B1 ;  /* 0x0000000000017941 */ /* 0x000fea0003800000 */
.L_x_418:
[----:B------:R-:W-:Y:S01]  /*c9d0*/  @!P3 IMAD R87, R87, R17, R2 ;  /* 0x000000115757b224 */ /* 0x000fe200078e0202 */
[----:B------:R-:W-:Y:S04]  /*c9e0*/  BSSY B1, `(.L_x_420) ;  /* 0x0000006000017945 */ /* 0x000fe80003800000 */
[----:B------:R0:W-:Y:S01]  /*c9f0*/  @!P3 STG.E.U8 desc[UR36][R8.64+0x79], R87 ;  /* 0x000079570800b986 */ /* 0x0001e2000c101124 */
[----:B------:R-:W-:Y:S05]  /*ca00*/  @P5 BRA `(.L_x_421) ;  /* 0x00000000000c5947 */ /* 0x000fea0003800000 */
[----:B------:R-:W0:Y:S02]  /*ca10*/  LDG.E.U8 R16, desc[UR36][R4.64+0x80] ;  /* 0x0000802404107981 */ /* 0x000e24000c1e1100 */
[----:B0-----:R-:W-:-:S05]  /*ca20*/  PRMT R3, R16, 0x8880, RZ ;  /* 0x0000888010037816 */ /* 0x001fca00000000ff */
[----:B------:R-:W-:-:S07]  /*ca30*/  IMAD R2, R3, R18, RZ ;  /* 0x0000001203027224 */ /* 0x000fce00078e02ff */
.L_x_421:
[----:B------:R-:W-:Y:S05]  /*ca40*/  BSYNC B1 ;  /* 0x0000000000017941 */ /* 0x000fea0003800000 */
.L_x_420:
[----:B0-----:R-:W-:Y:S01]  /*ca50*/  @!P5 IMAD R3, R88, R17, R2 ;  /* 0x000000115803d224 */ /* 0x001fe200078e0202 */
[----:B------:R-:W-:Y:S04]  /*ca60*/  BSSY B1, `(.L_x_422) ;  /* 0x0000006000017945 */ /* 0x000fe80003800000 */
[----:B------:R0:W-:Y:S01]  /*ca70*/  @!P5 STG.E.U8 desc[UR36][R6.64+0x80], R3 ;  /* 0x000080030600d986 */ /* 0x0001e2000c101124 */
[----:B------:R-:W-:Y:S05]  /*ca80*/  @P0 BRA `(.L_x_423) ;  /* 0x00000000000c0947 */ /* 0x000fea0003800000 */
[----:B------:R-:W0:Y:S02]  /*ca90*/  LDG.E.U8 R16, desc[UR36][R4.64+0x81] ;  /* 0x0000812404107981 */ /* 0x000e24000c1e1100 */
[----:B0-----:R-:W-:-:S05]  /*caa0*/  PRMT R3, R16, 0x8880, RZ ;  /* 0x0000888010037816 */ /* 0x001fca00000000ff */
[----:B------:R-:W-:-:S07]  /*cab0*/  IMAD R2, R3, R18, RZ ;  /* 0x0000001203027224 */ /* 0x000fce00078e02ff */
.L_x_423:
[----:B------:R-:W-:Y:S05]  /*cac0*/  BSYNC B1 ;  /* 0x0000000000017941 */ /* 0x000fea0003800000 */
.L_x_422:
        /* <DEDUP_REMOVED lines=11> */
.L_x_425:
[----:B------:R-:W-:Y:S05]  /*cb80*/  BSYNC B1 ;  /* 0x0000000000017941 */ /* 0x000fea0003800000 */
.L_x_424:
[----:B0-----:R-:W-:Y:S01]  /*cb90*/  @!P4 IMAD R3, R90, R17, R2 ;  /* 0x000000115a03c224 */ /* 0x001fe200078e0202 */
[----:B------:R-:W-:Y:S04]  /*cba0*/  BSSY B1, `(.L_x_426) ;  /* 0x0000006000017945 */ /* 0x000fe80003800000 */
[----:B------:R0:W-:Y:S01]  /*cbb0*/  @!P4 STG.E.U8 desc[UR36][R8.64+0x80], R3 ;  /* 0x000080030800c986 */ /* 0x0001e2000c101124 */
[----:B------:R-:W-:Y:S05]  /*cbc0*/  @P3 BRA `(.L_x_427) ;  /* 0x00000000000c3947 */ /* 0x000fea0003800000 */
[----:B------:R-:W0:Y:S02]  /*cbd0*/  LDG.E.U8 R16, desc[UR36][R22.64+0x81] ;  /* 0x0000812416107981 */ /* 0x000e24000c1e1100 */
[----:B0-----:R-:W-:-:S05]  /*cbe0*/  PRMT R3, R16, 0x8880, RZ ;  /* 0x0000888010037816 */ /* 0x001fca00000000ff */
[----:B------:R-:W-:-:S07]  /*cbf0*/  IMAD R2, R3, R18, RZ ;  /* 0x0000001203027224 */ /* 0x000fce00078e02ff */
.L_x_427:
[----:B------:R-:W-:Y:S05]  /*cc00*/  BSYNC B1 ;  /* 0x0000000000017941 */ /* 0x000fea0003800000 */
.L_x_426:
[----:B------:R-:W-:Y:S01]  /*cc10*/  @!P3 IMAD R91, R91, R17, R2 ;  /* 0x000000115b5bb224 */ /* 0x000fe200078e0202 */
[----:B------:R-:W-:Y:S04]  /*cc20*/  BSSY B1, `(.L_x_428) ;  /* 0x0000006000017945 */ /* 0x000fe80003800000 */
[----:B------:R0:W-:Y:S01]  /*cc30*/  @!P3 STG.E.U8 desc[UR36][R8.64+0x81], R91 ;  /* 0x0000815b0800b986 */ /* 0x0001e2000c101124 */
[----:B------:R-:W-:Y:S05]  /*cc40*/  @P5 BRA `(.L_x_429) ;  /* 0x00000000000c5947 */ /* 0x000fea0003800000 */
[----:B------:R-:W0:Y:S02]  /*cc50*/  LDG.E.U8 R16, desc[UR36][R4.64+0x88] ;  /* 0x0000882404107981 */ /* 0x000e24000c1e1100 */
[----:B0-----:R-:W-:-:S05]  /*cc60*/  PRMT R3, R16, 0x8880, RZ ;  /* 0x0000888010037816 */ /* 0x001fca00000000ff */
[----:B------:R-:W-:-:S07]  /*cc70*/  IMAD R2, R3, R18, RZ ;  /* 0x0000001203027224 */ /* 0x000fce00078e02ff */
.L_x_429:
[----:B------:R-:W-:Y:S05]  /*cc80*/  BSYNC B1 ;  /* 0x0000000000017941 */ /* 0x000fea0003800000 */
.L_x_428:
[----:B0-----:R-:W-:Y:S01]  /*cc90*/  @!P5 IMAD R3, R92, R17, R2 ;  /* 0x000000115c03d224 */ /* 0x001fe200078e0202 */
[----:B------:R-:W-:Y:S04]  /*cca0*/  BSSY B1, `(.L_x_430) ;  /* 0x0000006000017945 */ /* 0x000fe80003800000 */
[----:B------:R0:W-:Y:S01]  /*ccb0*/  @!P5 STG.E.U8 desc[UR36][R6.64+0x88], R3 ;  /* 0x000088030600d986 */ /* 0x0001e2000c101124 */
[----:B------:R-:W-:Y:S05]  /*ccc0*/  @P0 BRA `(.L_x_431) ;  /* 0x00000000000c0947 */ /* 0x000fea0003800000 */
[----:B------:R-:W0:Y:S02]  /*ccd0*/  LDG.E.U8 R16, desc[UR36][R4.64+0x89] ;  /* 0x0000892404107981 */ /* 0x000e24000c1e1100 */
[----:B0-----:R-:W-:-:S05]  /*cce0*/  PRMT R3, R16, 0x8880, RZ ;  /* 0x0000888010037816 */ /* 0x001fca00000000ff */
[----:B------:R-:W-:-:S07]  /*ccf0*/  IMAD R2, R3, R18, RZ ;  /* 0x0000001203027224 */ /* 0x000fce00078e02ff */
.L_x_431:
[----:B------:R-:W-:Y:S05]  /*cd00*/  BSYNC B1 ;  /* 0x0000000000017941 */ /* 0x000fea0003800000 */
.L_x_430:
        /* <DEDUP_REMOVED lines=11> */
.L_x_433:
[----:B------:R-:W-:Y:S05]  /*cdc0*/  BSYNC B1 ;  /* 0x0000000000017941 */ /* 0x000fea0003800000 */
.L_x_432:
[----:B0-----:R-:W-:Y:S01]  /*cdd0*/  @!P4 IMAD R3, R94, R17, R2 ;  /* 0x000000115e03c224 */ /* 0x001fe200078e0202 */
[----:B------:R-:W-:Y:S04]  /*cde0*/  BSSY B1, `(.L_x_434) ;  /* 0x0000006000017945 */ /* 0x000fe80003800000 */
[----:B------:R0:W-:Y:S01]  /*cdf0*/  @!P4 STG.E.U8 desc[UR36][R8.64+0x88], R3 ;  /* 0x000088030800c986 */ /* 0x0001e2000c101124 */
[----:B------:R-:W-:Y:S05]  /*ce00*/  @P3 BRA `(.L_x_435) ;  /* 0x00000000000c3947 */ /* 0x000fea0003800000 */
[----:B------:R-:W0:Y:S02]  /*ce10*/  LDG.E.U8 R16, desc[UR36][R22.64+0x89] ;  /* 0x0000892416107981 */ /* 0x000e24000c1e1100 */
[----:B0-----:R-:W-:-:S05]  /*ce20*/  PRMT R3, R16, 0x8880, RZ ;  /* 0x0000888010037816 */ /* 0x001fca00000000ff */
[----:B------:R-:W-:-:S07]  /*ce30*/  IMAD R2, R3, R18, RZ ;  /* 0x0000001203027224 */ /* 0x000fce00078e02ff */
.L_x_435:
[----:B------:R-:W-:Y:S05]  /*ce40*/  BSYNC B1 ;  /* 0x0000000000017941 */ /* 0x000fea0003800000 */
.L_x_434:
[----:B------:R-:W-:Y:S01]  /*ce50*/  @!P3 IMAD R95, R95, R17, R2 ;  /* 0x000000115f5fb224 */ /* 0x000fe200078e0202 */
[----:B------:R-:W-:Y:S04]  /*ce60*/  BSSY B1, `(.L_x_436) ;  /* 0x0000006000017945 */ /* 0x000fe80003800000 */
[----:B------:R0:W-:Y:S01]  /*ce70*/  @!P3 STG.E.U8 desc[UR36][R8.64+0x89], R95 ;  /* 0x0000895f0800b986 */ /* 0x0001e2000c101124 */
[----:B------:R-:W-:Y:S05]  /*ce80*/  @P5 BRA `(.L_x_437) ;  /* 0x00000000000c5947 */ /* 0x000fea0003800000 */
[----:B------:R-:W0:Y:S02]  /*ce90*/  LDG.E.U8 R16, desc[UR36][R4.64+0x90] ;  /* 0x0000902404107981 */ /* 0x000e24000c1e1100 */
[----:B0-----:R-:W-:-:S05]  /*cea0*/  PRMT R3, R16, 0x8880, RZ ;  /* 0x0000888010037816 */ /* 0x001fca00000000ff */
[----:B------:R-:W-:-:S07]  /*ceb0*/  IMAD R2, R3, R18, RZ ;  /* 0x0000001203027224 */ /* 0x000fce00078e02ff */
.L_x_437:
[----:B------:R-:W-:Y:S05]  /*cec0*/  BSYNC B1 ;  /* 0x0000000000017941 */ /* 0x000fea0003800000 */
.L_x_436:
[----:B0-----:R-:W-:Y:S01]  /*ced0*/  @!P5 IMAD R3, R96, R17, R2 ;  /* 0x000000116003d224 */ /* 0x001fe200078e0202 */
[----:B------:R-:W-:Y:S04]  /*cee0*/  BSSY B1, `(.L_x_438) ;  /* 0x0000006000017945 */ /* 0x000fe80003800000 */
[----:B------:R0:W-:Y:S01]  /*cef0*/  @!P5 STG.E.U8 desc[UR36][R6.64+0x90], R3 ;  /* 0x000090030600d986 */ /* 0x0001e2000c101124 */
[----:B------:R-:W-:Y:S05]  /*cf00*/  @P0 BRA `(.L_x_439) ;  /* 0x00000000000c0947 */ /* 0x000fea0003800000 */
[----:B------:R-:W0:Y:S02]  /*cf10*/  LDG.E.U8 R16, desc[UR36][R4.64+0x91] ;  /* 0x0000912404107981 */ /* 0x000e24000c1e1100 */
[----:B0-----:R-:W-:-:S05]  /*cf20*/  PRMT R3, R16, 0x8880, RZ ;  /* 0x0000888010037816 */ /* 0x001fca00000000ff */
[----:B------:R-:W-:-:S07]  /*cf30*/  IMAD R2, R3, R18, RZ ;  /* 0x0000001203027224 */ /* 0x000fce00078e02ff */
.L_x_439:
[----:B------:R-:W-:Y:S05]  /*cf40*/  BSYNC B1 ;  /* 0x0000000000017941 */ /* 0x000fea0003800000 */
.L_x_438:
        /* <DEDUP_REMOVED lines=11> */
.L_x_441:
[----:B------:R-:W-:Y:S05]  /*d000*/  BSYNC B1 ;  /* 0x0000000000017941 */ /* 0x000fea0003800000 */
.L_x_440:
[----:B0-----:R-:W-:Y:S01]  /*d010*/  @!P4 IMAD R3, R98, R17, R2 ;  /* 0x000000116203c224 */ /* 0x001fe200078e0202 */
[----:B------:R-:W-:Y:S04]  /*d020*/  BSSY B1, `(.L_x_442) ;  /* 0x0000006000017945 */ /* 0x000fe80003800000 */
[----:B------:R0:W-:Y:S01]  /*d030*/  @!P4 STG.E.U8 desc[UR36][R8.64+0x90], R3 ;  /* 0x000090030800c986 */ /* 0x0001e2000c101124 */
[----:B------:R-:W-:Y:S05]  /*d040*/  @P3 BRA `(.L_x_443) ;  /* 0x00000000000c3947 */ /* 0x000fea0003800000 */
[----:B------:R-:W0:Y:S02]  /*d050*/  LDG.E.U8 R16, desc[UR36][R22.64+0x91] ;  /* 0x0000912416107981 */ /* 0x000e24000c1e1100 */
[----:B0-----:R-:W-:-:S05]  /*d060*/  PRMT R3, R16, 0x8880, RZ ;  /* 0x0000888010037816 */ /* 0x001fca00000000ff */
[----:B------:R-:W-:-:S07]  /*d070*/  IMAD R2, R3, R18, RZ ;  /* 0x0000001203027224 */ /* 0x000fce00078e02ff */
.L_x_443:
[----:B------:R-:W-:Y:S05]  /*d080*/  BSYNC B1 ;  /* 0x0000000000017941 */ /* 0x000fea0003800000 */
.L_x_442:
[----:B------:R-:W-:Y:S01]  /*d090*/  @!P3 IMAD R99, R99, R17, R2 ;  /* 0x000000116363b224 */ /* 0x000fe200078e0202 */
[----:B------:R-:W-:Y:S04]  /*d0a0*/  BSSY B1, `(.L_x_444) ;  /* 0x0000006000017945 */ /* 0x000fe80003800000 */
[----:B------:R0:W-:Y:S01]  /*d0b0*/  @!P3 STG.E.U8 desc[UR36][R8.64+0x91], R99 ;  /* 0x000091630800b986 */ /* 0x0001e2000c101124 */
[----:B------:R-:W-:Y:S05]  /*d0c0*/  @P5 BRA `(.L_x_445) ;  /* 0x00000000000c5947 */ /* 0x000fea0003800000 */
[----:B------:R-:W0:Y:S02]  /*d0d0*/  LDG.E.U8 R16, desc[UR36][R4.64+0x98] ;  /* 0x0000982404107981 */ /* 0x000e24000c1e1100 */
[----:B0-----:R-:W-:-:S05]  /*d0e0*/  PRMT R3, R16, 0x8880, RZ ;  /* 0x0000888010037816 */ /* 0x001fca00000000ff */
[----:B------:R-:W-:-:S07]  /*d0f0*/  IMAD R2, R3, R18, RZ ;  /* 0x0000001203027224 */ /* 0x000fce00078e02ff */
.L_x_445:
[----:B------:R-:W-:Y:S05]  /*d100*/  BSYNC B1 ;  /* 0x0000000000017941 */ /* 0x000fea0003800000 */
.L_x_444:
[----:B0-----:R-:W-:Y:S01]  /*d110*/  @!P5 IMAD R3, R100, R17, R2 ;  /* 0x000000116403d224 */ /* 0x001fe200078e0202 */
[----:B------:R-:W-:Y:S04]  /*d120*/  BSSY B1, `(.L_x_446) ;  /* 0x0000006000017945 */ /* 0x000fe80003800000 */
[----:B------:R0:W-:Y:S01]  /*d130*/  @!P5 STG.E.U8 desc[UR36][R6.64+0x98], R3 ;  /* 0x000098030600d986 */ /* 0x0001e2000c101124 */
[----:B------:R-:W-:Y:S05]  /*d140*/  @P0 BRA `(.L_x_447) ;  /* 0x00000000000c0947 */ /* 0x000fea0003800000 */
[----:B------:R-:W0:Y:S02]  /*d150*/  LDG.E.U8 R16, desc[UR36][R4.64+0x99] ;  /* 0x0000992404107981 */ /* 0x000e24000c1e1100 */
[----:B0-----:R-:W-:-:S05]  /*d160*/  PRMT R3, R16, 0x8880, RZ ;  /* 0x0000888010037816 */ /* 0x001fca00000000ff */
[----:B------:R-:W-:-:S07]  /*d170*/  IMAD R2, R3, R18, RZ ;  /* 0x0000001203027224 */ /* 0x000fce00078e02ff */
.L_x_447:
[----:B------:R-:W-:Y:S05]  /*d180*/  BSYNC B1 ;  /* 0x0000000000017941 */ /* 0x000fea0003800000 */
.L_x_446:
        /* <DEDUP_REMOVED lines=11> */
.L_x_449:
[----:B------:R-:W-:Y:S05]  /*d240*/  BSYNC B1 ;  /* 0x0000000000017941 */ /* 0x000fea0003800000 */
.L_x_448:
[----:B0-----:R-:W-:Y:S01]  /*d250*/  @!P4 IMAD R3, R102, R17, R2 ;  /* 0x000000116603c224 */ /* 0x001fe200078e0202 */
[----:B------:R-:W-:Y:S04]  /*d260*/  BSSY B1, `(.L_x_450) ;  /* 0x0000006000017945 */ /* 0x000fe80003800000 */
[----:B------:R0:W-:Y:S01]  /*d270*/  @!P4 STG.E.U8 desc[UR36][R8.64+0x98], R3 ;  /* 0x000098030800c986 */ /* 0x0001e2000c101124 */
[----:B------:R-:W-:Y:S05]  /*d280*/  @P3 BRA `(.L_x_451) ;  /* 0x00000000000c3947 */ /* 0x000fea0003800000 */
[----:B------:R-:W0:Y:S02]  /*d290*/  LDG.E.U8 R16, desc[UR36][R22.64+0x99] ;  /* 0x0000992416107981 */ /* 0x000e24000c1e1100 */
[----:B0-----:R-:W-:-:S05]  /*d2a0*/  PRMT R3, R16, 0x8880, RZ ;  /* 0x0000888010037816 */ /* 0x001fca00000000ff */
[----:B------:R-:W-:-:S07]  /*d2b0*/  IMAD R2, R3, R18, RZ ;  /* 0x0000001203027224 */ /* 0x000fce00078e02ff */
.L_x_451:
[----:B------:R-:W-:Y:S05]  /*d2c0*/  BSYNC B1 ;  /* 0x0000000000017941 */ /* 0x000fea0003800000 */
.L_x_450:
[----:B------:R-:W-:Y:S01]  /*d2d0*/  @!P3 IMAD R103, R103, R17, R2 ;  /* 0x000000116767b224 */ /* 0x000fe200078e0202 */
[----:B------:R-:W-:Y:S04]  /*d2e0*/  BSSY B1, `(.L_x_452) ;  /* 0x0000006000017945 */ /* 0x000fe80003800000 */
[----:B------:R0:W-:Y:S01]  /*d2f0*/  @!P3 STG.E.U8 desc[UR36][R8.64+0x99], R103 ;  /* 0x000099670800b986 */ /* 0x0001e2000c101124 */
[----:B------:R-:W-:Y:S05]  /*d300*/  @P5 BRA `(.L_x_453) ;  /* 0x00000000000c5947 */ /* 0x000fea0003800000 */
[----:B------:R-:W0:Y:S02]  /*d310*/  LDG.E.U8 R16, desc[UR36][R4.64+0xa0] ;  /* 0x0000a02404107981 */ /* 0x000e24000c1e1100 */
[----:B0-----:R-:W-:-:S05]  /*d320*/  PRMT R3, R16, 0x8880, RZ ;  /* 0x0000888010037816 */ /* 0x001fca00000000ff */
[----:B------:R-:W-:-:S07]  /*d330*/  IMAD R2, R3, R18, RZ ;  /* 0x0000001203027224 */ /* 0x000fce00078e02ff */
.L_x_453:
[----:B------:R-:W-:Y:S05]  /*d340*/  BSYNC B1 ;  /* 0x0000000000017941 */ /* 0x000fea0003800000 */
.L_x_452:
[----:B0-----:R-:W-:Y:S01]  /*d350*/  @!P5 IMAD R3, R104, R17, R2 ;  /* 0x000000116803d224 */ /* 0x001fe200078e0202 */
[----:B------:R-:W-:Y:S04]  /*d360*/  BSSY B1, `(.L_x_454) ;  /* 0x0000006000017945 */ /* 0x000fe80003800000 */
[----:B------:R0:W-:Y:S01]  /*d370*/  @!P5 STG.E.U8 desc[UR36][R6.64+0xa0], R3 ;  /* 0x0000a0030600d986 */ /* 0x0001e2000c101124 */
[----:B------:R-:W-:Y:S05]  /*d380*/  @P0 BRA `(.L_x_455) ;  /* 0x00000000000c0947 */ /* 0x000fea0003800000 */
[----:B------:R-:W0:Y:S02]  /*d390*/  LDG.E.U8 R16, desc[UR36][R4.64+0xa1] ;  /* 0x0000a12404107981 */ /* 0x000e24000c1e1100 */
[----:B0-----:R-:W-:-:S05]  /*d3a0*/  PRMT R3, R16, 0x8880, RZ ;  /* 0x0000888010037816 */ /* 0x001fca00000000ff */
[----:B------:R-:W-:-:S07]  /*d3b0*/  IMAD R2, R3, R18, RZ ;  /* 0x0000001203027224 */ /* 0x000fce00078e02ff */
.L_x_455:
[----:B------:R-:W-:Y:S05]  /*d3c0*/  BSYNC B1 ;  /* 0x0000000000017941 */ /* 0x000fea0003800000 */
.L_x_454:
        /* <DEDUP_REMOVED lines=11> */
.L_x_457:
[----:B------:R-:W-:Y:S05]  /*d480*/  BSYNC B1 ;  /* 0x0000000000017941 */ /* 0x000fea0003800000 */
.L_x_456:
[----:B0-----:R-:W-:Y:S01]  /*d490*/  @!P4 IMAD R3, R106, R17, R2 ;  /* 0x000000116a03c224 */ /* 0x001fe200078e0202 */
[----:B------:R-:W-:Y:S04]  /*d4a0*/  BSSY B1, `(.L_x_458) ;  /* 0x0000006000017945 */ /* 0x000fe80003800000 */
[----:B------:R0:W-:Y:S01]  /*d4b0*/  @!P4 STG.E.U8 desc[UR36][R8.64+0xa0], R3 ;  /* 0x0000a0030800c986 */ /* 0x0001e2000c101124 */
[----:B------:R-:W-:Y:S05]  /*d4c0*/  @P3 BRA `(.L_x_459) ;  /* 0x00000000000c3947 */ /* 0x000fea0003800000 */
[----:B------:R-:W0:Y:S02]  /*d4d0*/  LDG.E.U8 R16, desc[UR36][R22.64+0xa1] ;  /* 0x0000a12416107981 */ /* 0x000e24000c1e1100 */
[----:B0-----:R-:W-:-:S05]  /*d4e0*/  PRMT R3, R16, 0x8880, RZ ;  /* 0x0000888010037816 */ /* 0x001fca00000000ff */
[----:B------:R-:W-:-:S07]  /*d4f0*/  IMAD R2, R3, R18, RZ ;  /* 0x0000001203027224 */ /* 0x000fce00078e02ff */
.L_x_459:
[----:B------:R-:W-:Y:S05]  /*d500*/  BSYNC B1 ;  /* 0x0000000000017941 */ /* 0x000fea0003800000 */
.L_x_458:
[----:B------:R-:W-:Y:S01]  /*d510*/  @!P3 IMAD R107, R107, R17, R2 ;  /* 0x000000116b6bb224 */ /* 0x000fe200078e0202 */
[----:B------:R-:W-:Y:S04]  /*d520*/  BSSY B1, `(.L_x_460) ;  /* 0x0000006000017945 */ /* 0x000fe80003800000 */
[----:B------:R0:W-:Y:S01]  /*d530*/  @!P3 STG.E.U8 desc[UR36][R8.64+0xa1], R107 ;  /* 0x0000a16b0800b986 */ /* 0x0001e2000c101124 */
[----:B------:R-:W-:Y:S05]  /*d540*/  @P5 BRA `(.L_x_461) ;  /* 0x00000000000c5947 */ /* 0x000fea0003800000 */
[----:B------:R-:W0:Y:S02]  /*d550*/  LDG.E.U8 R16, desc[UR36][R4.64+0xa8] ;  /* 0x0000a82404107981 */ /* 0x000e24000c1e1100 */
[----:B0-----:R-:W-:-:S05]  /*d560*/  PRMT R3, R16, 0x8880, RZ ;  /* 0x0000888010037816 */ /* 0x001fca00000000ff */
[----:B------:R-:W-:-:S07]  /*d570*/  IMAD R2, R3, R18, RZ ;  /* 0x0000001203027224 */ /* 0x000fce00078e02ff */
.L_x_461:
[----:B------:R-:W-:Y:S05]  /*d580*/  BSYNC B1 ;  /* 0x0000000000017941 */ /* 0x000fea0003800000 */
.L_x_460:
[----:B0-----:R-:W-:Y:S01]  /*d590*/  @!P5 IMAD R3, R108, R17, R2 ;  /* 0x000000116c03d224 */ /* 0x001fe200078e0202 */
[----:B------:R-:W-:Y:S04]  /*d5a0*/  BSSY B1, `(.L_x_462) ;  /* 0x0000006000017945 */ /* 0x000fe80003800000 */
[----:B------:R0:W-:Y:S01]  /*d5b0*/  @!P5 STG.E.U8 desc[UR36][R6.64+0xa8], R3 ;  /* 0x0000a8030600d986 */ /* 0x0001e2000c101124 */
[----:B------:R-:W-:Y:S05]  /*d5c0*/  @P0 BRA `(.L_x_463) ;  /* 0x00000000000c0947 */ /* 0x000fea0003800000 */
[----:B------:R-:W0:Y:S02]  /*d5d0*/  LDG.E.U8 R16, desc[UR36][R4.64+0xa9] ;  /* 0x0000a92404107981 */ /* 0x000e24000c1e1100 */
[----:B0-----:R-:W-:-:S05]  /*d5e0*/  PRMT R3, R16, 0x8880, RZ ;  /* 0x0000888010037816 */ /* 0x001fca00000000ff */
[----:B------:R-:W-:-:S07]  /*d5f0*/  IMAD R2, R3, R18, RZ ;  /* 0x0000001203027224 */ /* 0x000fce00078e02ff */
.L_x_463:
[----:B------:R-:W-:Y:S05]  /*d600*/  BSYNC B1 ;  /* 0x0000000000017941 */ /* 0x000fea0003800000 */
.L_x_462:
        /* <DEDUP_REMOVED lines=11> */
.L_x_465:
[----:B------:R-:W-:Y:S05]  /*d6c0*/  BSYNC B1 ;  /* 0x0000000000017941 */ /* 0x000fea0003800000 */
.L_x_464:
[----:B0-----:R-:W-:Y:S01]  /*d6d0*/  @!P4 IMAD R3, R110, R17, R2 ;  /* 0x000000116e03c224 */ /* 0x001fe200078e0202 */
[----:B------:R-:W-:Y:S04]  /*d6e0*/  BSSY B1, `(.L_x_466) ;  /* 0x0000006000017945 */ /* 0x000fe80003800000 */
[----:B------:R0:W-:Y:S01]  /*d6f0*/  @!P4 STG.E.U8 desc[UR36][R8.64+0xa8], R3 ;  /* 0x0000a8030800c986 */ /* 0x0001e2000c101124 */
[----:B------:R-:W-:Y:S05]  /*d700*/  @P3 BRA `(.L_x_467) ;  /* 0x00000000000c3947 */ /* 0x000fea0003800000 */
[----:B------:R-:W0:Y:S02]  /*d710*/  LDG.E.U8 R16, desc[UR36][R22.64+0xa9] ;  /* 0x0000a92416107981 */ /* 0x000e24000c1e1100 */
[----:B0-----:R-:W-:-:S05]  /*d720*/  PRMT R3, R16, 0x8880, RZ ;  /* 0x0000888010037816 */ /* 0x001fca00000000ff */
[----:B------:R-:W-:-:S07]  /*d730*/  IMAD R2, R3, R18, RZ ;  /* 0x0000001203027224 */ /* 0x000fce00078e02ff */
.L_x_467:
[----:B------:R-:W-:Y:S05]  /*d740*/  BSYNC B1 ;  /* 0x0000000000017941 */ /* 0x000fea0003800000 */
.L_x_466:
[----:B------:R-:W-:Y:S01]  /*d750*/  @!P3 IMAD R111, R111, R17, R2 ;  /* 0x000000116f6fb224 */ /* 0x000fe200078e0202 */
[----:B------:R-:W-:Y:S04]  /*d760*/  BSSY B1, `(.L_x_468) ;  /* 0x0000006000017945 */ /* 0x000fe80003800000 */
[----:B------:R0:W-:Y:S01]  /*d770*/  @!P3 STG.E.U8 desc[UR36][R8.64+0xa9], R111 ;  /* 0x0000a96f0800b986 */ /* 0x0001e2000c101124 */
[----:B------:R-:W-:Y:S05]  /*d780*/  @P5 BRA `(.L_x_469) ;  /* 0x00000000000c5947 */ /* 0x000fea0003800000 */
[----:B------:R-:W0:Y:S02]  /*d790*/  LDG.E.U8 R16, desc[UR36][R4.64+0xb0] ;  /* 0x0000b02404107981 */ /* 0x000e24000c1e1100 */
[----:B0-----:R-:W-:-:S05]  /*d7a0*/  PRMT R3, R16, 0x8880, RZ ;  /* 0x0000888010037816 */ /* 0x001fca00000000ff */
[----:B------:R-:W-:-:S07]  /*d7b0*/  IMAD R2, R3, R18, RZ ;  /* 0x0000001203027224 */ /* 0x000fce00078e02ff */
.L_x_469:
[----:B------:R-:W-:Y:S05]  /*d7c0*/  BSYNC B1 ;  /* 0x0000000000017941 */ /* 0x000fea0003800000 */
.L_x_468:
[----:B0-----:R-:W-:Y:S01]  /*d7d0*/  @!P5 IMAD R3, R112, R17, R2 ;  /* 0x000000117003d224 */ /* 0x001fe200078e0202 */
[----:B------:R-:W-:Y:S04]  /*d7e0*/  BSSY B1, `(.L_x_470) ;  /* 0x0000006000017945 */ /* 0x000fe80003800000 */
[----:B------:R0:W-:Y:S01]  /*d7f0*/  @!P5 STG.E.U8 desc[UR36][R6.64+0xb0], R3 ;  /* 0x0000b0030600d986 */ /* 0x0001e2000c101124 */
[----:B------:R-:W-:Y:S05]  /*d800*/  @P0 BRA `(.L_x_471) ;  /* 0x00000000000c0947 */ /* 0x000fea0003800000 */
[----:B------:R-:W0:Y:S02]  /*d810*/  LDG.E.U8 R16, desc[UR36][R4.64+0xb1] ;  /* 0x0000b12404107981 */ /* 0x000e24000c1e1100 */
[----:B0-----:R-:W-:-:S05]  /*d820*/  PRMT R3, R16, 0x8880, RZ ;  /* 0x0000888010037816 */ /* 0x001fca00000000ff */
[----:B------:R-:W-:-:S07]  /*d830*/  IMAD R2, R3, R18, RZ ;  /* 0x0000001203027224 */ /* 0x000fce00078e02ff */
.L_x_471:
[----:B------:R-:W-:Y:S05]  /*d840*/  BSYNC B1 ;  /* 0x0000000000017941 */ /* 0x000fea0003800000 */
.L_x_470:
        /* <DEDUP_REMOVED lines=11> */
.L_x_473:
[----:B------:R-:W-:Y:S05]  /*d900*/  BSYNC B1 ;  /* 0x0000000000017941 */ /* 0x000fea0003800000 */
.L_x_472:
[----:B0-----:R-:W-:Y:S01]  /*d910*/  @!P4 IMAD R3, R114, R17, R2 ;  /* 0x000000117203c224 */ /* 0x001fe200078e0202 */
[----:B------:R-:W-:Y:S04]  /*d920*/  BSSY B1, `(.L_x_474) ;  /* 0x0000006000017945 */ /* 0x000fe80003800000 */
[----:B------:R0:W-:Y:S01]  /*d930*/  @!P4 STG.E.U8 desc[UR36][R8.64+0xb0], R3 ;  /* 0x0000b0030800c986 */ /* 0x0001e2000c101124 */
[----:B------:R-:W-:Y:S05]  /*d940*/  @P3 BRA `(.L_x_475) ;  /* 0x00000000000c3947 */ /* 0x000fea0003800000 */
[----:B------:R-:W0:Y:S02]  /*d950*/  LDG.E.U8 R16, desc[UR36][R22.64+0xb1] ;  /* 0x0000b12416107981 */ /* 0x000e24000c1e1100 */
[----:B0-----:R-:W-:-:S05]  /*d960*/  PRMT R3, R16, 0x8880, RZ ;  /* 0x0000888010037816 */ /* 0x001fca00000000ff */
[----:B------:R-:W-:-:S07]  /*d970*/  IMAD R2, R3, R18, RZ ;  /* 0x0000001203027224 */ /* 0x000fce00078e02ff */
.L_x_475:
[----:B------:R-:W-:Y:S05]  /*d980*/  BSYNC B1 ;  /* 0x0000000000017941 */ /* 0x000fea0003800000 */
.L_x_474:
[----:B------:R-:W-:Y:S01]  /*d990*/  @!P3 IMAD R115, R115, R17, R2 ;  /* 0x000000117373b224 */ /* 0x000fe200078e0202 */
[----:B------:R-:W-:Y:S04]  /*d9a0*/  BSSY B1, `(.L_x_476) ;  /* 0x0000006000017945 */ /* 0x000fe80003800000 */
[----:B------:R0:W-:Y:S01]  /*d9b0*/  @!P3 STG.E.U8 desc[UR36][R8.64+0xb1], R115 ;  /* 0x0000b1730800b986 */ /* 0x0001e2000c101124 */
[----:B------:R-:W-:Y:S05]  /*d9c0*/  @P5 BRA `(.L_x_477) ;  /* 0x00000000000c5947 */ /* 0x000fea0003800000 */
[----:B------:R-:W0:Y:S02]  /*d9d0*/  LDG.E.U8 R16, desc[UR36][R4.64+0xb8] ;  /* 0x0000b82404107981 */ /* 0x000e24000c1e1100 */
[----:B0-----:R-:W-:-:S05]  /*d9e0*/  PRMT R3, R16, 0x8880, RZ ;  /* 0x0000888010037816 */ /* 0x001fca00000000ff */
[----:B------:R-:W-:-:S07]  /*d9f0*/  IMAD R2, R3, R18, RZ ;  /* 0x0000001203027224 */ /* 0x000fce00078e02ff */
.L_x_477:
[----:B------:R-:W-:Y:S05]  /*da00*/  BSYNC B1 ;  /* 0x0000000000017941 */ /* 0x000fea0003800000 */
.L_x_476:
[----:B0-----:R-:W-:Y:S01]  /*da10*/  @!P5 IMAD R3, R116, R17, R2 ;  /* 0x000000117403d224 */ /* 0x001fe200078e0202 */
[----:B------:R-:W-:Y:S04]  /*da20*/  BSSY B1, `(.L_x_478) ;  /* 0x0000006000017945 */ /* 0x000fe80003800000 */
[----:B------:R0:W-:Y:S01]  /*da30*/  @!P5 STG.E.U8 desc[UR36][R6.64+0xb8], R3 ;  /* 0x0000b8030600d986 */ /* 0x0001e2000c101124 */
[----:B------:R-:W-:Y:S05]  /*da40*/  @P0 BRA `(.L_x_479) ;  /* 0x00000000000c0947 */ /* 0x000fea0003800000 */
[----:B------:R-:W0:Y:S02]  /*da50*/  LDG.E.U8 R16, desc[UR36][R4.64+0xb9] ;  /* 0x0000b92404107981 */ /* 0x000e24000c1e1100 */
[----:B0-----:R-:W-:-:S05]  /*da60*/  PRMT R3, R16, 0x8880, RZ ;  /* 0x0000888010037816 */ /* 0x001fca00000000ff */
[----:B------:R-:W-:-:S07]  /*da70*/  IMAD R2, R3, R18, RZ ;  /* 0x0000001203027224 */ /* 0x000fce00078e02ff */
.L_x_479:
[----:B------:R-:W-:Y:S05]  /*da80*/  BSYNC B1 ;  /* 0x0000000000017941 */ /* 0x000fea0003800000 */
.L_x_478:
        /* <DEDUP_REMOVED lines=11> */
.L_x_481:
[----:B------:R-:W-:Y:S05]  /*db40*/  BSYNC B1 ;  /* 0x0000000000017941 */ /* 0x000fea0003800000 */
.L_x_480:
[----:B0-----:R-:W-:Y:S01]  /*db50*/  @!P4 IMAD R3, R118, R17, R2 ;  /* 0x000000117603c224 */ /* 0x001fe200078e0202 */
[----:B------:R-:W-:Y:S04]  /*db60*/  BSSY B1, `(.L_x_482) ;  /* 0x0000006000017945 */ /* 0x000fe80003800000 */
[----:B------:R0:W-:Y:S01]  /*db70*/  @!P4 STG.E.U8 desc[UR36][R8.64+0xb8], R3 ;  /* 0x0000b8030800c986 */ /* 0x0001e2000c101124 */
[----:B------:R-:W-:Y:S05]  /*db80*/  @P3 BRA `(.L_x_483) ;  /* 0x00000000000c3947 */ /* 0x000fea0003800000 */
[----:B------:R-:W0:Y:S02]  /*db90*/  LDG.E.U8 R16, desc[UR36][R22.64+0xb9] ;  /* 0x0000b92416107981 */ /* 0x000e24000c1e1100 */
[----:B0-----:R-:W-:-:S05]  /*dba0*/  PRMT R3, R16, 0x8880, RZ ;  /* 0x0000888010037816 */ /* 0x001fca00000000ff */
[----:B------:R-:W-:-:S07]  /*dbb0*/  IMAD R2, R3, R18, RZ ;  /* 0x0000001203027224 */ /* 0x000fce00078e02ff */
.L_x_483:
[----:B------:R-:W-:Y:S05]  /*dbc0*/  BSYNC B1 ;  /* 0x0000000000017941 */ /* 0x000fea0003800000 */
.L_x_482:
[----:B------:R-:W-:Y:S01]  /*dbd0*/  @!P3 IMAD R119, R119, R17, R2 ;  /* 0x000000117777b224 */ /* 0x000fe200078e0202 */
[----:B------:R-:W-:Y:S04]  /*dbe0*/  BSSY B1, `(.L_x_484) ;  /* 0x0000006000017945 */ /* 0x000fe80003800000 */
[----:B------:R0:W-:Y:S01]  /*dbf0*/  @!P3 STG.E.U8 desc[UR36][R8.64+0xb9], R119 ;  /* 0x0000b9770800b986 */ /* 0x0001e2000c101124 */
[----:B------:R-:W-:Y:S05]  /*dc00*/  @P5 BRA `(.L_x_485) ;  /* 0x00000000000c5947 */ /* 0x000fea0003800000 */
[----:B------:R-:W0:Y:S02]  /*dc10*/  LDG.E.U8 R16, desc[UR36][R4.64+0xc0] ;  /* 0x0000c02404107981 */ /* 0x000e24000c1e1100 */
[----:B0-----:R-:W-:-:S05]  /*dc20*/  PRMT R3, R16, 0x8880, RZ ;  /* 0x0000888010037816 */ /* 0x001fca00000000ff */
[----:B------:R-:W-:-:S07]  /*dc30*/  IMAD R2, R3, R18, RZ ;  /* 0x0000001203027224 */ /* 0x000fce00078e02ff */
.L_x_485:
[----:B------:R-:W-:Y:S05]  /*dc40*/  BSYNC B1 ;  /* 0x0000000000017941 */ /* 0x000fea0003800000 */
.L_x_484:
[----:B0-----:R-:W-:Y:S01]  /*dc50*/  @!P5 IMAD R3, R120, R17, R2 ;  /* 0x000000117803d224 */ /* 0x001fe200078e0202 */
[----:B------:R-:W-:Y:S04]  /*dc60*/  BSSY B1, `(.L_x_486) ;  /* 0x0000006000017945 */ /* 0x000fe80003800000 */
[----:B------:R0:W-:Y:S01]  /*dc70*/  @!P5 STG.E.U8 desc[UR36][R6.64+0xc0], R3 ;  /* 0x0000c0030600d986 */ /* 0x0001e2000c101124 */
[----:B------:R-:W-:Y:S05]  /*dc80*/  @P0 BRA `(.L_x_487) ;  /* 0x00000000000c0947 */ /* 0x000fea0003800000 */
[----:B------:R-:W0:Y:S02]  /*dc90*/  LDG.E.U8 R16, desc[UR36][R4.64+0xc1] ;  /* 0x0000c12404107981 */ /* 0x000e24000c1e1100 */
[----:B0-----:R-:W-:-:S05]  /*dca0*/  PRMT R3, R16, 0x8880, RZ ;  /* 0x0000888010037816 */ /* 0x001fca00000000ff */
[----:B------:R-:W-:-:S07]  /*dcb0*/  IMAD R2, R3, R18, RZ ;  /* 0x0000001203027224 */ /* 0x000fce00078e02ff */
.L_x_487:
[----:B------:R-:W-:Y:S05]  /*dcc0*/  BSYNC B1 ;  /* 0x0000000000017941 */ /* 0x000fea0003800000 */
.L_x_486:
        /* <DEDUP_REMOVED lines=11> */
.L_x_489:
[----:B------:R-:W-:Y:S05]  /*dd80*/  BSYNC B1 ;  /* 0x0000000000017941 */ /* 0x000fea0003800000 */
.L_x_488:
[----:B0-----:R-:W-:Y:S01]  /*dd90*/  @!P4 IMAD R3, R122, R17, R2 ;  /* 0x000000117a03c224 */ /* 0x001fe200078e0202 */
[----:B------:R-:W-:Y:S04]  /*dda0*/  BSSY B1, `(.L_x_490) ;  /* 0x0000006000017945 */ /* 0x000fe80003800000 */
[----:B------:R0:W-:Y:S01]  /*ddb0*/  @!P4 STG.E.U8 desc[UR36][R8.64+0xc0], R3 ;  /* 0x0000c0030800c986 */ /* 0x0001e2000c101124 */
[----:B------:R-:W-:Y:S05]  /*ddc0*/  @P3 BRA `(.L_x_491) ;  /* 0x00000000000c3947 */ /* 0x000fea0003800000 */
[----:B------:R-:W0:Y:S02]  /*ddd0*/  LDG.E.U8 R16, desc[UR36][R22.64+0xc1] ;  /* 0x0000c12416107981 */ /* 0x000e24000c1e1100 */
[----:B0-----:R-:W-:-:S05]  /*dde0*/  PRMT R3, R16, 0x8880, RZ ;  /* 0x0000888010037816 */ /* 0x001fca00000000ff */
[----:B------:R-:W-:-:S07]  /*ddf0*/  IMAD R2, R3, R18, RZ ;  /* 0x0000001203027224 */ /* 0x000fce00078e02ff */
.L_x_491:
[----:B------:R-:W-:Y:S05]  /*de00*/  BSYNC B1 ;  /* 0x0000000000017941 */ /* 0x000fea0003800000 */
.L_x_490:
[----:B------:R-:W-:Y:S01]  /*de10*/  @!P3 IMAD R123, R123, R17, R2 ;  /* 0x000000117b7bb224 */ /* 0x000fe200078e0202 */
[----:B------:R-:W-:Y:S04]  /*de20*/  BSSY B1, `(.L_x_492) ;  /* 0x0000006000017945 */ /* 0x000fe80003800000 */
[----:B------:R0:W-:Y:S01]  /*de30*/  @!P3 STG.E.U8 desc[UR36][R8.64+0xc1], R123 ;  /* 0x0000c17b0800b986 */ /* 0x0001e2000c101124 */
[----:B------:R-:W-:Y:S05]  /*de40*/  @P5 BRA `(.L_x_493) ;  /* 0x00000000000c5947 */ /* 0x000fea0003800000 */
[----:B------:R-:W0:Y:S02]  /*de50*/  LDG.E.U8 R16, desc[UR36][R4.64+0xc8] ;  /* 0x0000c82404107981 */ /* 0x000e24000c1e1100 */
[----:B0-----:R-:W-:-:S05]  /*de60*/  PRMT R3, R16, 0x8880, RZ ;  /* 0x0000888010037816 */ /* 0x001fca00000000ff */
[----:B------:R-:W-:-:S07]  /*de70*/  IMAD R2, R3, R18, RZ ;  /* 0x0000001203027224 */ /* 0x000fce00078e02ff */
.L_x_493:
[----:B------:R-:W-:Y:S05]  /*de80*/  BSYNC B1 ;  /* 0x0000000000017941 */ /* 0x000fea0003800000 */
.L_x_492:
[----:B0-----:R-:W-:Y:S01]  /*de90*/  @!P5 IMAD R3, R124, R17, R2 ;  /* 0x000000117c03d224 */ /* 0x001fe200078e0202 */
[----:B------:R-:W-:Y:S04]  /*dea0*/  BSSY B1, `(.L_x_494) ;  /* 0x0000006000017945 */ /* 0x000fe80003800000 */
[----:B------:R0:W-:Y:S01]  /*deb0*/  @!P5 STG.E.U8 desc[UR36][R6.64+0xc8], R3 ;  /* 0x0000c8030600d986 */ /* 0x0001e2000c101124 */
[----:B------:R-:W-:Y:S05]  /*dec0*/  @P0 BRA `(.L_x_495) ;  /* 0x00000000000c0947 */ /* 0x000fea0003800000 */
[----:B------:R-:W0:Y:S02]  /*ded0*/  LDG.E.U8 R16, desc[UR36][R4.64+0xc9] ;  /* 0x0000c92404107981 */ /* 0x000e24000c1e1100 */
[----:B0-----:R-:W-:-:S05]  /*dee0*/  PRMT R3, R16, 0x8880, RZ ;  /* 0x0000888010037816 */ /* 0x001fca00000000ff */
[----:B------:R-:W-:-:S07]  /*def0*/  IMAD R2, R3, R18, RZ ;  /* 0x0000001203027224 */ /* 0x000fce00078e02ff */
.L_x_495:
[----:B------:R-:W-:Y:S05]  /*df00*/  BSYNC B1 ;  /* 0x0000000000017941 */ /* 0x000fea0003800000 */
.L_x_494:
        /* <DEDUP_REMOVED lines=11> */
.L_x_497:
[----:B------:R-:W-:Y:S05]  /*dfc0*/  BSYNC B1 ;  /* 0x0000000000017941 */ /* 0x000fea0003800000 */
.L_x_496:
[----:B0-----:R-:W-:Y:S01]  /*dfd0*/  @!P4 IMAD R3, R126, R17, R2 ;  /* 0x000000117e03c224 */ /* 0x001fe200078e0202 */
[----:B------:R-:W-:Y:S04]  /*dfe0*/  BSSY B1, `(.L_x_498) ;  /* 0x0000006000017945 */ /* 0x000fe80003800000 */
[----:B------:R0:W-:Y:S01]  /*dff0*/  @!P4 STG.E.U8 desc[UR36][R8.64+0xc8], R3 ;  /* 0x0000c8030800c986 */ /* 0x0001e2000c101124 */
[----:B------:R-:W-:Y:S05]  /*e000*/  @P3 BRA `(.L_x_499) ;  /* 0x00000000000c3947 */ /* 0x000fea0003800000 */
[----:B------:R-:W0:Y:S02]  /*e010*/  LDG.E.U8 R16, desc[UR36][R22.64+0xc9] ;  /* 0x0000c92416107981 */ /* 0x000e24000c1e1100 */
[----:B0-----:R-:W-:-:S05]  /*e020*/  PRMT R3, R16, 0x8880, RZ ;  /* 0x0000888010037816 */ /* 0x001fca00000000ff */
[----:B------:R-:W-:-:S07]  /*e030*/  IMAD R2, R3, R18, RZ ;  /* 0x0000001203027224 */ /* 0x000fce00078e02ff */
.L_x_499:
[----:B------:R-:W-:Y:S05]  /*e040*/  BSYNC B1 ;  /* 0x0000000000017941 */ /* 0x000fea0003800000 */
.L_x_498:
[----:B------:R-:W-:Y:S01]  /*e050*/  @!P3 IMAD R127, R127, R17, R2 ;  /* 0x000000117f7fb224 */ /* 0x000fe200078e0202 */
[----:B------:R-:W-:Y:S04]  /*e060*/  BSSY B1, `(.L_x_500) ;  /* 0x0000006000017945 */ /* 0x000fe80003800000 */
[----:B------:R0:W-:Y:S01]  /*e070*/  @!P3 STG.E.U8 desc[UR36][R8.64+0xc9], R127 ;  /* 0x0000c97f0800b986 */ /* 0x0001e2000c101124 */
[----:B------:R-:W-:Y:S05]  /*e080*/  @P5 BRA `(.L_x_501) ;  /* 0x00000000000c5947 */ /* 0x000fea0003800000 */
[----:B------:R-:W0:Y:S02]  /*e090*/  LDG.E.U8 R16, desc[UR36][R4.64+0xd0] ;  /* 0x0000d02404107981 */ /* 0x000e24000c1e1100 */
[----:B0-----:R-:W-:-:S05]  /*e0a0*/  PRMT R3, R16, 0x8880, RZ ;  /* 0x0000888010037816 */ /* 0x001fca00000000ff */
[----:B------:R-:W-:-:S07]  /*e0b0*/  IMAD R2, R3, R18, RZ ;  /* 0x0000001203027224 */ /* 0x000fce00078e02ff */
.L_x_501:
[----:B------:R-:W-:Y:S05]  /*e0c0*/  BSYNC B1 ;  /* 0x0000000000017941 */ /* 0x000fea0003800000 */
.L_x_500:
[----:B0-----:R-:W-:Y:S01]  /*e0d0*/  @!P5 IMAD R3, R128, R17, R2 ;  /* 0x000000118003d224 */ /* 0x001fe200078e0202 */
[----:B------:R-:W-:Y:S04]  /*e0e0*/  BSSY B1, `(.L_x_502) ;  /* 0x0000006000017945 */ /* 0x000fe80003800000 */
[----:B------:R0:W-:Y:S01]  /*e0f0*/  @!P5 STG.E.U8 desc[UR36][R6.64+0xd0], R3 ;  /* 0x0000d0030600d986 */ /* 0x0001e2000c101124 */
[----:B------:R-:W-:Y:S05]  /*e100*/  @P0 BRA `(.L_x_503) ;  /* 0x00000000000c0947 */ /* 0x000fea0003800000 */
[----:B------:R-:W0:Y:S02]  /*e110*/  LDG.E.U8 R16, desc[UR36][R4.64+0xd1] ;  /* 0x0000d12404107981 */ /* 0x000e24000c1e1100 */
[----:B0-----:R-:W-:-:S05]  /*e120*/  PRMT R3, R16, 0x8880, RZ ;  /* 0x0000888010037816 */ /* 0x001fca00000000ff */
[----:B------:R-:W-:-:S07]  /*e130*/  IMAD R2, R3, R18, RZ ;  /* 0x0000001203027224 */ /* 0x000fce00078e02ff */
.L_x_503:
[----:B------:R-:W-:Y:S05]  /*e140*/  BSYNC B1 ;  /* 0x0000000000017941 */ /* 0x000fea0003800000 */
.L_x_502:
        /* <DEDUP_REMOVED lines=11> */
.L_x_505:
[----:B------:R-:W-:Y:S05]  /*e200*/  BSYNC B1 ;  /* 0x0000000000017941 */ /* 0x000fea0003800000 */
.L_x_504:
[----:B0-----:R-:W-:Y:S01]  /*e210*/  @!P4 IMAD R3, R130, R17, R2 ;  /* 0x000000118203c224 */ /* 0x001fe200078e0202 */
[----:B------:R-:W-:Y:S04]  /*e220*/  BSSY B1, `(.L_x_506) ;  /* 0x0000006000017945 */ /* 0x000fe80003800000 */
[----:B------:R0:W-:Y:S01]  /*e230*/  @!P4 STG.E.U8 desc[UR36][R8.64+0xd0], R3 ;  /* 0x0000d0030800c986 */ /* 0x0001e2000c101124 */
[----:B------:R-:W-:Y:S05]  /*e240*/  @P3 BRA `(.L_x_507) ;  /* 0x00000000000c3947 */ /* 0x000fea0003800000 */
[----:B------:R-:W0:Y:S02]  /*e250*/  LDG.E.U8 R16, desc[UR36][R22.64+0xd1] ;  /* 0x0000d12416107981 */ /* 0x000e24000c1e1100 */
[----:B0-----:R-:W-:-:S05]  /*e260*/  PRMT R3, R16, 0x8880, RZ ;  /* 0x0000888010037816 */ /* 0x001fca00000000ff */
[----:B------:R-:W-:-:S07]  /*e270*/  IMAD R2, R3, R18, RZ ;  /* 0x0000001203027224 */ /* 0x000fce00078e02ff */
.L_x_507:
[----:B------:R-:W-:Y:S05]  /*e280*/  BSYNC B1 ;  /* 0x0000000000017941 */ /* 0x000fea0003800000 */
.L_x_506:
[----:B------:R-:W-:Y:S01]  /*e290*/  @!P3 IMAD R131, R131, R17, R2 ;  /* 0x000000118383b224 */ /* 0x000fe200078e0202 */
[----:B------:R-:W-:Y:S04]  /*e2a0*/  BSSY B1, `(.L_x_508) ;  /* 0x0000006000017945 */ /* 0x000fe80003800000 */
[----:B------:R0:W-:Y:S01]  /*e2b0*/  @!P3 STG.E.U8 desc[UR36][R8.64+0xd1], R131 ;  /* 0x0000d1830800b986 */ /* 0x0001e2000c101124 */
[----:B------:R-:W-:Y:S05]  /*e2c0*/  @P5 BRA `(.L_x_509) ;  /* 0x00000000000c5947 */ /* 0x000fea0003800000 */
[----:B------:R-:W0:Y:S02]  /*e2d0*/  LDG.E.U8 R16, desc[UR36][R4.64+0xd8] ;  /* 0x0000d82404107981 */ /* 0x000e24000c1e1100 */
[----:B0-----:R-:W-:-:S05]  /*e2e0*/  PRMT R3, R16, 0x8880, RZ ;  /* 0x0000888010037816 */ /* 0x001fca00000000ff */
[----:B------:R-:W-:-:S07]  /*e2f0*/  IMAD R2, R3, R18, RZ ;  /* 0x0000001203027224 */ /* 0x000fce00078e02ff */
.L_x_509:
[----:B------:R-:W-:Y:S05]  /*e300*/  BSYNC B1 ;  /* 0x0000000000017941 */ /* 0x000fea0003800000 */
.L_x_508:
[----:B0-----:R-:W-:Y:S01]  /*e310*/  @!P5 IMAD R3, R132, R17, R2 ;  /* 0x000000118403d224 */ /* 0x001fe200078e0202 */
[----:B------:R-:W-:Y:S04]  /*e320*/  BSSY B1, `(.L_x_510) ;  /* 0x0000006000017945 */ /* 0x000fe80003800000 */
[----:B------:R0:W-:Y:S01]  /*e330*/  @!P5 STG.E.U8 desc[UR36][R6.64+0xd8], R3 ;  /* 0x0000d8030600d986 */ /* 0x0001e2000c101124 */
[----:B------:R-:W-:Y:S05]  /*e340*/  @P0 BRA `(.L_x_511) ;  /* 0x00000000000c0947 */ /* 0x000fea0003800000 */
[----:B------:R-:W0:Y:S02]  /*e350*/  LDG.E.U8 R16, desc[UR36][R4.64+0xd9] ;  /* 0x0000d92404107981 */ /* 0x000e24000c1e1100 */
[----:B0-----:R-:W-:-:S05]  /*e360*/  PRMT R3, R16, 0x8880, RZ ;  /* 0x0000888010037816 */ /* 0x001fca00000000ff */
[----:B------:R-:W-:-:S07]  /*e370*/  IMAD R2, R3, R18, RZ ;  /* 0x0000001203027224 */ /* 0x000fce00078e02ff */
.L_x_511:
[----:B------:R-:W-:Y:S05]  /*e380*/  BSYNC B1 ;  /* 0x0000000000017941 */ /* 0x000fea0003800000 */
.L_x_510:
        /* <DEDUP_REMOVED lines=11> */
.L_x_513:
[----:B------:R-:W-:Y:S05]  /*e440*/  BSYNC B1 ;  /* 0x0000000000017941 */ /* 0x000fea0003800000 */
.L_x_512:
[----:B0-----:R-:W-:Y:S01]  /*e450*/  @!P4 IMAD R3, R134, R17, R2 ;  /* 0x000000118603c224 */ /* 0x001fe200078e0202 */
[----:B------:R-:W-:Y:S04]  /*e460*/  BSSY B1, `(.L_x_514) ;  /* 0x0000006000017945 */ /* 0x000fe80003800000 */
[----:B------:R0:W-:Y:S01]  /*e470*/  @!P4 STG.E.U8 desc[UR36][R8.64+0xd8], R3 ;  /* 0x0000d8030800c986 */ /* 0x0001e2000c101124 */
[----:B------:R-:W-:Y:S05]  /*e480*/  @P3 BRA `(.L_x_515) ;  /* 0x00000000000c3947 */ /* 0x000fea0003800000 */
[----:B------:R-:W0:Y:S02]  /*e490*/  LDG.E.U8 R16, desc[UR36][R22.64+0xd9] ;  /* 0x0000d92416107981 */ /* 0x000e24000c1e1100 */
[----:B0-----:R-:W-:-:S05]  /*e4a0*/  PRMT R3, R16, 0x8880, RZ ;  /* 0x0000888010037816 */ /* 0x001fca00000000ff */
[----:B------:R-:W-:-:S07]  /*e4b0*/  IMAD R2, R3, R18, RZ ;  /* 0x0000001203027224 */ /* 0x000fce00078e02ff */
.L_x_515:
[----:B------:R-:W-:Y:S05]  /*e4c0*/  BSYNC B1 ;  /* 0x0000000000017941 */ /* 0x000fea0003800000 */
.L_x_514:
[----:B------:R-:W-:Y:S01]  /*e4d0*/  @!P3 IMAD R135, R135, R17, R2 ;  /* 0x000000118787b224 */ /* 0x000fe200078e0202 */
[----:B------:R-:W-:Y:S04]  /*e4e0*/  BSSY B1, `(.L_x_516) ;  /* 0x0000006000017945 */ /* 0x000fe80003800000 */
[----:B------:R0:W-:Y:S01]  /*e4f0*/  @!P3 STG.E.U8 desc[UR36][R8.64+0xd9], R135 ;  /* 0x0000d9870800b986 */ /* 0x0001e2000c101124 */
[----:B------:R-:W-:Y:S05]  /*e500*/  @P5 BRA `(.L_x_517) ;  /* 0x00000000000c5947 */ /* 0x000fea0003800000 */
[----:B------:R-:W0:Y:S02]  /*e510*/  LDG.E.U8 R16, desc[UR36][R4.64+0xe0] ;  /* 0x0000e02404107981 */ /* 0x000e24000c1e1100 */
[----:B0-----:R-:W-:-:S05]  /*e520*/  PRMT R3, R16, 0x8880, RZ ;  /* 0x0000888010037816 */ /* 0x001fca00000000ff */
[----:B------:R-:W-:-:S07]  /*e530*/  IMAD R2, R3, R18, RZ ;  /* 0x0000001203027224 */ /* 0x000fce00078e02ff */
.L_x_517:
[----:B------:R-:W-:Y:S05]  /*e540*/  BSYNC B1 ;  /* 0x0000000000017941 */ /* 0x000fea0003800000 */
.L_x_516:
[----:B0-----:R-:W-:Y:S01]  /*e550*/  @!P5 IMAD R3, R136, R17, R2 ;  /* 0x000000118803d224 */ /* 0x001fe200078e0202 */
[----:B------:R-:W-:Y:S04]  /*e560*/  BSSY B1, `(.L_x_518) ;  /* 0x0000006000017945 */ /* 0x000fe80003800000 */
[----:B------:R0:W-:Y:S01]  /*e570*/  @!P5 STG.E.U8 desc[UR36][R6.64+0xe0], R3 ;  /* 0x0000e0030600d986 */ /* 0x0001e2000c101124 */
[----:B------:R-:W-:Y:S05]  /*e580*/  @P0 BRA `(.L_x_519) ;  /* 0x00000000000c0947 */ /* 0x000fea0003800000 */
[----:B------:R-:W0:Y:S02]  /*e590*/  LDG.E.U8 R16, desc[UR36][R4.64+0xe1] ;  /* 0x0000e12404107981 */ /* 0x000e24000c1e1100 */
[----:B0-----:R-:W-:-:S05]  /*e5a0*/  PRMT R3, R16, 0x8880, RZ ;  /* 0x0000888010037816 */ /* 0x001fca00000000ff */
[----:B------:R-:W-:-:S07]  /*e5b0*/  IMAD R2, R3, R18, RZ ;  /* 0x0000001203027224 */ /* 0x000fce00078e02ff */
.L_x_519:
[----:B------:R-:W-:Y:S05]  /*e5c0*/  BSYNC B1 ;  /* 0x0000000000017941 */ /* 0x000fea0003800000 */
.L_x_518:
        /* <DEDUP_REMOVED lines=11> */
.L_x_521:
[----:B------:R-:W-:Y:S05]  /*e680*/  BSYNC B1 ;  /* 0x0000000000017941 */ /* 0x000fea0003800000 */
.L_x_520:
[----:B0-----:R-:W-:Y:S01]  /*e690*/  @!P4 IMAD R3, R138, R17, R2 ;  /* 0x000000118a03c224 */ /* 0x001fe200078e0202 */
[----:B------:R-:W-:Y:S04]  /*e6a0*/  BSSY B1, `(.L_x_522) ;  /* 0x0000006000017945 */ /* 0x000fe80003800000 */
[----:B------:R0:W-:Y:S01]  /*e6b0*/  @!P4 STG.E.U8 desc[UR36][R8.64+0xe0], R3 ;  /* 0x0000e0030800c986 */ /* 0x0001e2000c101124 */
[----:B------:R-:W-:Y:S05]  /*e6c0*/  @P3 BRA `(.L_x_523) ;  /* 0x00000000000c3947 */ /* 0x000fea0003800000 */
[----:B------:R-:W0:Y:S02]  /*e6d0*/  LDG.E.U8 R16, desc[UR36][R22.64+0xe1] ;  /* 0x0000e12416107981 */ /* 0x000e24000c1e1100 */
[----:B0-----:R-:W-:-:S05]  /*e6e0*/  PRMT R3, R16, 0x8880, RZ ;  /* 0x0000888010037816 */ /* 0x001fca00000000ff */
[----:B------:R-:W-:-:S07]  /*e6f0*/  IMAD R2, R3, R18, RZ ;  /* 0x0000001203027224 */ /* 0x000fce00078e02ff */
.L_x_523:
[----:B------:R-:W-:Y:S05]  /*e700*/  BSYNC B1 ;  /* 0x0000000000017941 */ /* 0x000fea0003800000 */
.L_x_522:
[----:B------:R-:W-:Y:S01]  /*e710*/  @!P3 IMAD R139, R139, R17, R2 ;  /* 0x000000118b8bb224 */ /* 0x000fe200078e0202 */
[----:B------:R-:W-:Y:S04]  /*e720*/  BSSY B1, `(.L_x_524) ;  /* 0x0000006000017945 */ /* 0x000fe80003800000 */
[----:B------:R0:W-:Y:S01]  /*e730*/  @!P3 STG.E.U8 desc[UR36][R8.64+0xe1], R139 ;  /* 0x0000e18b0800b986 */ /* 0x0001e2000c101124 */
[----:B------:R-:W-:Y:S05]  /*e740*/  @P5 BRA `(.L_x_525) ;  /* 0x00000000000c5947 */ /* 0x000fea0003800000 */
[----:B------:R-:W0:Y:S02]  /*e750*/  LDG.E.U8 R16, desc[UR36][R4.64+0xe8] ;  /* 0x0000e82404107981 */ /* 0x000e24000c1e1100 */
[----:B0-----:R-:W-:-:S05]  /*e760*/  PRMT R3, R16, 0x8880, RZ ;  /* 0x0000888010037816 */ /* 0x001fca00000000ff */
[----:B------:R-:W-:-:S07]  /*e770*/  IMAD R2, R3, R18, RZ ;  /* 0x0000001203027224 */ /* 0x000fce00078e02ff */
.L_x_525:
[----:B------:R-:W-:Y:S05]  /*e780*/  BSYNC B1 ;  /* 0x0000000000017941 */ /* 0x000fea0003800000 */
.L_x_524:
[----:B0-----:R-:W-:Y:S01]  /*e790*/  @!P5 IMAD R3, R140, R17, R2 ;  /* 0x000000118c03d224 */ /* 0x001fe200078e0202 */
[----:B------:R-:W-:Y:S04]  /*e7a0*/  BSSY B1, `(.L_x_526) ;  /* 0x0000006000017945 */ /* 0x000fe80003800000 */
[----:B------:R0:W-:Y:S01]  /*e7b0*/  @!P5 STG.E.U8 desc[UR36][R6.64+0xe8], R3 ;  /* 0x0000e8030600d986 */ /* 0x0001e2000c101124 */
[----:B------:R-:W-:Y:S05]  /*e7c0*/  @P0 BRA `(.L_x_527) ;  /* 0x00000000000c0947 */ /* 0x000fea0003800000 */
[----:B------:R-:W0:Y:S02]  /*e7d0*/  LDG.E.U8 R16, desc[UR36][R4.64+0xe9] ;  /* 0x0000e92404107981 */ /* 0x000e24000c1e1100 */
[----:B0-----:R-:W-:-:S05]  /*e7e0*/  PRMT R3, R16, 0x8880, RZ ;  /* 0x0000888010037816 */ /* 0x001fca00000000ff */
[----:B------:R-:W-:-:S07]  /*e7f0*/  IMAD R2, R3, R18, RZ ;  /* 0x0000001203027224 */ /* 0x000fce00078e02ff */
.L_x_527:
[----:B------:R-:W-:Y:S05]  /*e800*/  BSYNC B1 ;  /* 0x0000000000017941 */ /* 0x000fea0003800000 */
.L_x_526:
        /* <DEDUP_REMOVED lines=11> */
.L_x_529:
[----:B------:R-:W-:Y:S05]  /*e8c0*/  BSYNC B1 ;  /* 0x0000000000017941 */ /* 0x000fea0003800000 */
.L_x_528:
[----:B0-----:R-:W-:Y:S01]  /*e8d0*/  @!P4 IMAD R3, R142, R17, R2 ;  /* 0x000000118e03c224 */ /* 0x001fe200078e0202 */
[----:B------:R-:W-:Y:S04]  /*e8e0*/  BSSY B1, `(.L_x_530) ;  /* 0x0000006000017945 */ /* 0x000fe80003800000 */
[----:B------:R0:W-:Y:S01]  /*e8f0*/  @!P4 STG.E.U8 desc[UR36][R8.64+0xe8], R3 ;  /* 0x0000e8030800c986 */ /* 0x0001e2000c101124 */
[----:B------:R-:W-:Y:S05]  /*e900*/  @P3 BRA `(.L_x_531) ;  /* 0x00000000000c3947 */ /* 0x000fea0003800000 */
[----:B------:R-:W0:Y:S02]  /*e910*/  LDG.E.U8 R16, desc[UR36][R22.64+0xe9] ;  /* 0x0000e92416107981 */ /* 0x000e24000c1e1100 */
[----:B0-----:R-:W-:-:S05]  /*e920*/  PRMT R3, R16, 0x8880, RZ ;  /* 0x0000888010037816 */ /* 0x001fca00000000ff */
[----:B------:R-:W-:-:S07]  /*e930*/  IMAD R2, R3, R18, RZ ;  /* 0x0000001203027224 */ /* 0x000fce00078e02ff */
.L_x_531:
[----:B------:R-:W-:Y:S05]  /*e940*/  BSYNC B1 ;  /* 0x0000000000017941 */ /* 0x000fea0003800000 */
.L_x_530:
[----:B------:R-:W-:Y:S01]  /*e950*/  @!P3 IMAD R143, R143, R17, R2 ;  /* 0x000000118f8fb224 */ /* 0x000fe200078e0202 */
[----:B------:R-:W-:Y:S04]  /*e960*/  BSSY B1, `(.L_x_532) ;  /* 0x0000006000017945 */ /* 0x000fe80003800000 */
[----:B------:R0:W-:Y:S01]  /*e970*/  @!P3 STG.E.U8 desc[UR36][R8.64+0xe9], R143 ;  /* 0x0000e98f0800b986 */ /* 0x0001e2000c101124 */
[----:B------:R-:W-:Y:S05]  /*e980*/  @P5 BRA `(.L_x_533) ;  /* 0x00000000000c5947 */ /* 0x000fea0003800000 */
[----:B------:R-:W0:Y:S02]  /*e990*/  LDG.E.U8 R16, desc[UR36][R4.64+0xf0] ;  /* 0x0000f02404107981 */ /* 0x000e24000c1e1100 */
[----:B0-----:R-:W-:-:S05]  /*e9a0*/  PRMT R3, R16, 0x8880, RZ ;  /* 0x0000888010037816 */ /* 0x001fca00000000ff */
[----:B------:R-:W-:-:S07]  /*e9b0*/  IMAD R2, R3, R18, RZ ;  /* 0x0000001203027224 */ /* 0x000fce00078e02ff */
.L_x_533:
[----:B------:R-:W-:Y:S05]  /*e9c0*/  BSYNC B1 ;  /* 0x0000000000017941 */ /* 0x000fea0003800000 */
.L_x_532:
[----:B0-----:R-:W-:Y:S01]  /*e9d0*/  @!P5 IMAD R3, R144, R17, R2 ;  /* 0x000000119003d224 */ /* 0x001fe200078e0202 */
[----:B------:R-:W-:Y:S04]  /*e9e0*/  BSSY B1, `(.L_x_534) ;  /* 0x0000006000017945 */ /* 0x000fe80003800000 */
[----:B------:R0:W-:Y:S01]  /*e9f0*/  @!P5 STG.E.U8 desc[UR36][R6.64+0xf0], R3 ;  /* 0x0000f0030600d986 */ /* 0x0001e2000c101124 */
[----:B------:R-:W-:Y:S05]  /*ea00*/  @P0 BRA `(.L_x_535) ;  /* 0x00000000000c0947 */ /* 0x000fea0003800000 */
[----:B------:R-:W0:Y:S02]  /*ea10*/  LDG.E.U8 R16, desc[UR36][R4.64+0xf1] ;  /* 0x0000f12404107981 */ /* 0x000e24000c1e1100 */
[----:B0-----:R-:W-:-:S05]  /*ea20*/  PRMT R3, R16, 0x8880, RZ ;  /* 0x0000888010037816 */ /* 0x001fca00000000ff */
[----:B------:R-:W-:-:S07]  /*ea30*/  IMAD R2, R3, R18, RZ ;  /* 0x0000001203027224 */ /* 0x000fce00078e02ff */
.L_x_535:
[----:B------:R-:W-:Y:S05]  /*ea40*/  BSYNC B1 ;  /* 0x0000000000017941 */ /* 0x000fea0003800000 */
.L_x_534:
[C---:B------:R-:W-:Y:S01]  /*ea50*/  ISETP.LT.OR P4, PT, R0.reuse, 0xf1, !P1 ;  /* 0x000000f10000780c */ /* 0x040fe20004f81670 */
[----:B------:R-:W-:Y:S01]  /*ea60*/  @!P0 IMAD R145, R145, R17, R2 ;  /* 0x0000001191918224 */ /* 0x000fe200078e0202 */
[----:B------:R-:W-:Y:S01]  /*ea70*/  BSSY B1, `(.L_x_536) ;  /* 0x000000a000017945 */ /* 0x000fe20003800000 */
[C---:B------:R-:W-:Y:S02]  /*ea80*/  ISETP.LT.OR P3, PT, R0.reuse, 0xf2, !P1 ;  /* 0x000000f20000780c */ /* 0x040fe40004f61670 */
        /* <DEDUP_REMOVED lines=8> */
.L_x_537:
[----:B------:R-:W-:Y:S05]  /*eb10*/  BSYNC B1 ;  /* 0x0000000000017941 */ /* 0x000fea0003800000 */
.L_x_536:
[----:B0-----:R-:W-:Y:S01]  /*eb20*/  @!P4 IMAD R3, R146, R17, R2 ;  /* 0x000000119203c224 */ /* 0x001fe200078e0202 */
[----:B------:R-:W-:Y:S04]  /*eb30*/  BSSY B1, `(.L_x_538) ;  /* 0x0000006000017945 */ /* 0x000fe80003800000 */
[----:B------:R0:W-:Y:S01]  /*eb40*/  @!P4 STG.E.U8 desc[UR36][R8.64+0xf0], R3 ;  /* 0x0000f0030800c986 */ /* 0x0001e2000c101124 */
[----:B------:R-:W-:Y:S05]  /*eb50*/  @P3 BRA `(.L_x_539) ;  /* 0x00000000000c3947 */ /* 0x000fea0003800000 */
[----:B------:R-:W0:Y:S02]  /*eb60*/  LDG.E.U8 R16, desc[UR36][R22.64+0xf1] ;  /* 0x0000f12416107981 */ /* 0x000e24000c1e1100 */
[----:B0-----:R-:W-:-:S05]  /*eb70*/  PRMT R3, R16, 0x8880, RZ ;  /* 0x0000888010037816 */ /* 0x001fca00000000ff */
[----:B------:R-:W-:-:S07]  /*eb80*/  IMAD R2, R3, R18, RZ ;  /* 0x0000001203027224 */ /* 0x000fce00078e02ff */
.L_x_539:
[----:B------:R-:W-:Y:S05]  /*eb90*/  BSYNC B1 ;  /* 0x0000000000017941 */ /* 0x000fea0003800000 */
.L_x_538:
[----:B------:R-:W-:Y:S01]  /*eba0*/  @!P3 IMAD R147, R147, R17, R2 ;  /* 0x000000119393b224 */ /* 0x000fe200078e0202 */
[----:B------:R-:W-:Y:S04]  /*ebb0*/  BSSY B1, `(.L_x_540) ;  /* 0x0000006000017945 */ /* 0x000fe80003800000 */
[----:B------:R0:W-:Y:S01]  /*ebc0*/  @!P3 STG.E.U8 desc[UR36][R8.64+0xf1], R147 ;  /* 0x0000f1930800b986 */ /* 0x0001e2000c101124 */
[----:B------:R-:W-:Y:S05]  /*ebd0*/  @P0 BRA `(.L_x_541) ;  /* 0x00000000000c0947 */ /* 0x000fea0003800000 */
[----:B------:R-:W0:Y:S02]  /*ebe0*/  LDG.E.U8 R16, desc[UR36][R4.64+0xf8] ;  /* 0x0000f82404107981 */ /* 0x000e24000c1e1100 */
[----:B0-----:R-:W-:-:S05]  /*ebf0*/  PRMT R3, R16, 0x8880, RZ ;  /* 0x0000888010037816 */ /* 0x001fca00000000ff */
[----:B------:R-:W-:-:S07]  /*ec00*/  IMAD R2, R3, R18, RZ ;  /* 0x0000001203027224 */ /* 0x000fce00078e02ff */
.L_x_541:
[----:B------:R-:W-:Y:S05]  /*ec10*/  BSYNC B1 ;  /* 0x0000000000017941 */ /* 0x000fea0003800000 */
.L_x_540:
[----:B0-----:R-:W-:Y:S01]  /*ec20*/  @!P0 IMAD R3, R148, R17, R2 ;  /* 0x0000001194038224 */ /* 0x001fe200078e0202 */
[----:B------:R-:W-:Y:S04]  /*ec30*/  BSSY B1, `(.L_x_542) ;  /* 0x0000006000017945 */ /* 0x000fe80003800000 */
[----:B------:R0:W-:Y:S01]  /*ec40*/  @!P0 STG.E.U8 desc[UR36][R6.64+0xf8], R3 ;  /* 0x0000f80306008986 */ /* 0x0001e2000c101124 */
[----:B------:R-:W-:Y:S05]  /*ec50*/  @P2 BRA `(.L_x_543) ;  /* 0x00000000000c2947 */ /* 0x000fea0003800000 */
[----:B------:R-:W0:Y:S02]  /*ec60*/  LDG.E.U8 R16, desc[UR36][R4.64+0xf9] ;  /* 0x0000f92404107981 */ /* 0x000e24000c1e1100 */
[----:B0-----:R-:W-:-:S05]  /*ec70*/  PRMT R3, R16, 0x8880, RZ ;  /* 0x0000888010037816 */ /* 0x001fca00000000ff */
[----:B------:R-:W-:-:S07]  /*ec80*/  IMAD R2, R3, R18, RZ ;  /* 0x0000001203027224 */ /* 0x000fce00078e02ff */
.L_x_543:
[----:B------:R-:W-:Y:S05]  /*ec90*/  BSYNC B1 ;  /* 0x0000000000017941 */ /* 0x000fea0003800000 */
.L_x_542:
[----:B------:R-:W-:Y:S01]  /*eca0*/  @!P2 IMAD R149, R149, R17, R2 ;  /* 0x000000119595a224 */ /* 0x000fe200078e0202 */
[----:B------:R-:W-:Y:S04]  /*ecb0*/  BSSY B1, `(.L_x_544) ;  /* 0x0000006000017945 */ /* 0x000fe80003800000 */
[----:B------:R0:W-:Y:S01]  /*ecc0*/  @!P2 STG.E.U8 desc[UR36][R6.64+0xf9], R149 ;  /* 0x0000f9950600a986 */ /* 0x0001e2000c101124 */
[----:B------:R-:W-:Y:S05]  /*ecd0*/  @P5 BRA `(.L_x_545) ;  /* 0x00000000000c5947 */ /* 0x000fea0003800000 */
[----:B------:R-:W0:Y:S02]  /*ece0*/  LDG.E.U8 R16, desc[UR36][R22.64+0xf8] ;  /* 0x0000f82416107981 */ /* 0x000e24000c1e1100 */
[----:B0-----:R-:W-:-:S05]  /*ecf0*/  PRMT R3, R16, 0x8880, RZ ;  /* 0x0000888010037816 */ /* 0x001fca00000000ff */
[----:B------:R-:W-:-:S07]  /*ed00*/  IMAD R2, R3, R18, RZ ;  /* 0x0000001203027224 */ /* 0x000fce00078e02ff */
.L_x_545:
[----:B------:R-:W-:Y:S05]  /*ed10*/  BSYNC B1 ;  /* 0x0000000000017941 */ /* 0x000fea0003800000 */
.L_x_544:
[----:B0-----:R-:W-:Y:S01]  /*ed20*/  @!P5 IMAD R3, R150, R17, R2 ;  /* 0x000000119603d224 */ /* 0x001fe200078e0202 */
[----:B------:R-:W-:Y:S01]  /*ed30*/  ISETP.LT.OR P1, PT, R0, 0xfa, !P1 ;  /* 0x000000fa0000780c */ /* 0x000fe20004f21670 */
[----:B------:R-:W-:Y:S03]  /*ed40*/  BSSY B1, `(.L_x_546) ;  /* 0x0000006000017945 */ /* 0x000fe60003800000 */
[----:B------:R0:W-:Y:S09]  /*ed50*/  @!P5 STG.E.U8 desc[UR36][R8.64+0xf8], R3 ;  /* 0x0000f8030800d986 */ /* 0x0001f2000c101124 */
[----:B------:R-:W-:Y:S05]  /*ed60*/  @P1 BRA `(.L_x_547) ;  /* 0x00000000000c1947 */ /* 0x000fea0003800000 */
[----:B------:R-:W0:Y:S02]  /*ed70*/  LDG.E.U8 R16, desc[UR36][R22.64+0xf9] ;  /* 0x0000f92416107981 */ /* 0x000e24000c1e1100 */
[----:B0-----:R-:W-:-:S05]  /*ed80*/  PRMT R3, R16, 0x8880, RZ ;  /* 0x0000888010037816 */ /* 0x001fca00000000ff */
[----:B------:R-:W-:-:S07]  /*ed90*/  IMAD R2, R3, R18, RZ ;  /* 0x0000001203027224 */ /* 0x000fce00078e02ff */
.L_x_547:
[----:B------:R-:W-:Y:S05]  /*eda0*/  BSYNC B1 ;  /* 0x0000000000017941 */ /* 0x000fea0003800000 */
.L_x_546:
[----:B------:R-:W-:Y:S01]  /*edb0*/  IMAD R151, R151, R17, R2 ;  /* 0x0000001197977224 */ /* 0x000fe200078e0202 */
[----:B------:R-:W-:Y:S06]  /*edc0*/  @P1 BRA `(.L_x_548) ;  /* 0x0000003800181947 */ /* 0x000fec0003800000 */
[----:B------:R0:W-:Y:S01]  /*edd0*/  STG.E.U8 desc[UR36][R8.64+0xf9], R151 ;  /* 0x0000f99708007986 */ /* 0x0001e2000c101124 */
[----:B------:R-:W-:Y:S05]  /*ede0*/  BRA `(.L_x_548) ;  /* 0x0000003800107947 */ /* 0x000fea0003800000 */
.L_x_35:
[----:B------:R-:W2:Y:S04]  /*edf0*/  LDL.LU R2, [R1] ;  /* 0x0000000001027983 */ /* 0x000ea80000300800 */
[----:B------:R-:W3:Y:S04]  /*ee00*/  LDL.LU R3, [R1+0x14] ;  /* 0x0000140001037983 */ /* 0x000ee80000300800 */
[----:B------:R-:W4:Y:S04]  /*ee10*/  LDL.LU R13, [R1+0x94] ;  /* 0x00009400010d7983 */ /* 0x000f280000300800 */
[----:B------:R-:W5:Y:S04]  /*ee20*/  LDL.LU R15, [R1+0x98] ;  /* 0x00009800010f7983 */ /* 0x000f680000300800 */
        /* <DEDUP_REMOVED lines=61> */
[----:B------:R-:W5:Y:S01]  /*f200*/  LDL.LU R176, [R1+0x194] ;  /* 0x0001940001b07983 */ /* 0x000f620000300800 */
[----:B------:R-:W-:-:S03]  /*f210*/  ISETP.GE.AND P2, PT, R154, 0x1, PT ;  /* 0x000000019a00780c */ /* 0x000fc60003f46270 */
[----:B------:R-:W5:Y:S04]  /*f220*/  LDL.LU R175, [R1+0x198] ;  /* 0x0001980001af7983 */ /* 0x000f680000300800 */
[----:B------:R-:W5:Y:S04]  /*f230*/  LDL.LU R174, [R1+0x19c] ;  /* 0x00019c0001ae7983 */ /* 0x000f680000300800 */
[----:B------:R-:W5:Y:S04]  /*f240*/  LDL.LU R173, [R1+0x1a0] ;  /* 0x0001a00001ad7983 */ /* 0x000f680000300800 */
[----:B------:R-:W5:Y:S01]  /*f250*/  LDL.LU R172, [R1+0x1a4] ;  /* 0x0001a40001ac7983 */ /* 0x000f620000300800 */
[----:B------:R-:W-:-:S03]  /*f260*/  ISETP.LT.OR P0, PT, R0, 0x1, !P2 ;  /* 0x000000010000780c */ /* 0x000fc60005701670 */
        /* <DEDUP_REMOVED lines=13> */
[----:B--2---:R-:W-:-:S03]  /*f340*/  @!P0 IMAD R2, R2, R17, RZ ;  /* 0x0000001102028224 */ /* 0x004fc600078e02ff */
        /* <DEDUP_REMOVED lines=9> */
[----:B------:R0:W-:Y:S04]  /*f3e0*/  @!P0 STG.E.U8 desc[UR36][R4.64], R2 ;  /* 0x0000000204008986 */ /* 0x0001e8000c101124 */
[----:B0-----:R-:W3:Y:S01]  /*f3f0*/  LDL.LU R2, [R1+0x4] ;  /* 0x0000040001027983 */ /* 0x001ee20000300800 */
[----:B------:R-:W-:-:S02]  /*f400*/  ISETP.LT.OR P0, PT, R0, 0x2, !P2 ;  /* 0x000000020000780c */ /* 0x000fc40005701670 */
[----:B------:R-:W-:-:S11]  /*f410*/  ISETP.GE.AND P1, PT, R154, 0x9, PT ;  /* 0x000000099a00780c */ /* 0x000fd60003f26270 */
[----:B---3--:R-:W-:-:S05]  /*f420*/  @!P0 IMAD R2, R2, R17, RZ ;  /* 0x0000001102028224 */ /* 0x008fca00078e02ff */
[----:B------:R0:W-:Y:S04]  /*f430*/  @!P0 STG.E.U8 desc[UR36][R4.64+0x1], R2 ;  /* 0x0000010204008986 */ /* 0x0001e8000c101124 */
[----:B0-----:R-:W3:Y:S01]  /*f440*/  LDL.LU R2, [R1+0x8] ;  /* 0x0000080001027983 */ /* 0x001ee20000300800 */
[----:B------:R-:W-:-:S13]  /*f450*/  ISETP.LT.OR P0, PT, R0, 0x1, !P1 ;  /* 0x000000010000780c */ /* 0x000fda0004f01670 */
[----:B---3--:R-:W-:-:S05]  /*f460*/  @!P0 IMAD R2, R2, R17, RZ ;  /* 0x0000001102028224 */ /* 0x008fca00078e02ff */
[----:B------:R0:W-:Y:S04]  /*f470*/  @!P0 STG.E.U8 desc[UR36][R10.64], R2 ;  /* 0x000000020a008986 */ /* 0x0001e8000c101124 */
[----:B0-----:R-:W3:Y:S01]  /*f480*/  LDL.LU R2, [R1+0xc] ;  /* 0x00000c0001027983 */ /* 0x001ee20000300800 */
[C---:B------:R-:W-:Y:S02]  /*f490*/  ISETP.LT.OR P0, PT, R0.reuse, 0x2, !P1 ;  /* 0x000000020000780c */ /* 0x040fe40004f01670 */
[C---:B------:R-:W-:Y:S02]  /*f4a0*/  ISETP.LT.OR P4, PT, R0.reuse, 0x9, !P2 ;  /* 0x000000090000780c */ /* 0x040fe40005781670 */
[C---:B------:R-:W-:Y:S02]  /*f4b0*/  ISETP.LT.OR P3, PT, R0.reuse, 0xa, !P2 ;  /* 0x0000000a0000780c */ /* 0x040fe40005761670 */
[----:B------:R-:W-:-:S07]  /*f4c0*/  ISETP.LT.OR P5, PT, R0, 0x9, !P1 ;  /* 0x000000090000780c */ /* 0x000fce0004fa1670 */
[----:B---3--:R-:W-:-:S05]  /*f4d0*/  @!P0 IMAD R2, R2, R17, RZ ;  /* 0x0000001102028224 */ /* 0x008fca00078e02ff */
[----:B------:R0:W-:Y:S04]  /*f4e0*/  @!P0 STG.E.U8 desc[UR36][R10.64+0x1], R2 ;  /* 0x000001020a008986 */ /* 0x0001e8000c101124 */
[----:B0-----:R-:W3:Y:S01]  /*f4f0*/  LDL.LU R2, [R1+0x10] ;  /* 0x0000100001027983 */ /* 0x001ee20000300800 */
[-C--:B------:R-:W-:Y:S01]  /*f500*/  @!P3 IMAD R3, R3, R17.reuse, RZ ;  /* 0x000000110303b224 */ /* 0x080fe200078e02ff */
[----:B------:R-:W-:Y:S01]  /*f510*/  ISETP.LT.OR P0, PT, R0, 0xa, !P1 ;  /* 0x0000000a0000780c */ /* 0x000fe20004f01670 */
[----:B---3--:R-:W-:-:S05]  /*f520*/  @!P4 IMAD R2, R2, R17, RZ ;  /* 0x000000110202c224 */ /* 0x008fca00078e02ff */
[----:B------:R0:W-:Y:S04]  /*f530*/  @!P4 STG.E.U8 desc[UR36][R4.64+0x8], R2 ;  /* 0x000008020400c986 */ /* 0x0001e8000c101124 */
[----:B0-----:R-:W3:Y:S01]  /*f540*/  LDL.LU R2, [R1+0x18] ;  /* 0x0000180001027983 */ /* 0x001ee20000300800 */
[----:B------:R-:W-:-:S03]  /*f550*/  ISETP.LT.OR P4, PT, R0, 0x11, !P2 ;  /* 0x000000110000780c */ /* 0x000fc60005781670 */
[----:B------:R0:W-:Y:S04]  /*f560*/  @!P3 STG.E.U8 desc[UR36][R4.64+0x9], R3 ;  /* 0x000009030400b986 */ /* 0x0001e8000c101124 */
[----:B0-----:R-:W4:Y:S01]  /*f570*/  LDL.LU R3, [R1+0x24] ;  /* 0x0000240001037983 */ /* 0x001f220000300800 */
[----:B---3--:R-:W-:-:S05]  /*f580*/  @!P5 IMAD R2, R2, R17, RZ ;  /* 0x000000110202d224 */ /* 0x008fca00078e02ff */
[----:B------:R0:W-:Y:S04]  /*f590*/  @!P5 STG.E.U8 desc[UR36][R10.64+0x8], R2 ;  /* 0x000008020a00d986 */ /* 0x0001e8000c101124 */
[----:B0-----:R-:W3:Y:S02]  /*f5a0*/  LDL.LU R2, [R1+0x1c] ;  /* 0x00001c0001027983 */ /* 0x001ee40000300800 */
[----:B---3--:R-:W-:-:S05]  /*f5b0*/  @!P0 IMAD R2, R2, R17, RZ ;  /* 0x0000001102028224 */ /* 0x008fca00078e02ff */
[----:B------:R0:W-:Y:S04]  /*f5c0*/  @!P0 STG.E.U8 desc[UR36][R10.64+0x9], R2 ;  /* 0x000009020a008986 */ /* 0x0001e8000c101124 */
[----:B0-----:R-:W3:Y:S01]  /*f5d0*/  LDL.LU R2, [R1+0x20] ;  /* 0x0000200001027983 */ /* 0x001ee20000300800 */
[C---:B------:R-:W-:Y:S02]  /*f5e0*/  ISETP.LT.OR P3, PT, R0.reuse, 0x12, !P2 ;  /* 0x000000120000780c */ /* 0x040fe40005761670 */
[----:B------:R-:W-:Y:S01]  /*f5f0*/  ISETP.LT.OR P5, PT, R0, 0x11, !P1 ;  /* 0x000000110000780c */ /* 0x000fe20004fa1670 */
[----:B---3--:R-:W-:-:S05]  /*f600*/  @!P4 IMAD R2, R2, R17, RZ ;  /* 0x000000110202c224 */ /* 0x008fca00078e02ff */
[----:B------:R0:W-:Y:S04]  /*f610*/  @!P4 STG.E.U8 desc[UR36][R4.64+0x10], R2 ;  /* 0x000010020400c986 */ /* 0x0001e8000c101124 */
[----:B0-----:R-:W3:Y:S01]  /*f620*/  LDL.LU R2, [R1+0x28] ;  /* 0x0000280001027983 */ /* 0x001ee20000300800 */
[----:B----4-:R-:W-:-:S05]  /*f630*/  @!P3 IMAD R3, R3, R17, RZ ;  /* 0x000000110303b224 */ /* 0x010fca00078e02ff */
[----:B------:R0:W-:Y:S04]  /*f640*/  @!P3 STG.E.U8 desc[UR36][R4.64+0x11], R3 ;  /* 0x000011030400b986 */ /* 0x0001e8000c101124 */
[----:B0-----:R-:W4:Y:S01]  /*f650*/  LDL.LU R3, [R1+0x34] ;  /* 0x0000340001037983 */ /* 0x001f220000300800 */
[----:B---3--:R-:W-:-:S05]  /*f660*/  @!P5 IMAD R2, R2, R17, RZ ;  /* 0x000000110202d224 */ /* 0x008fca00078e02ff */
[----:B------:R0:W-:Y:S04]  /*f670*/  @!P5 STG.E.U8 desc[UR36][R10.64+0x10], R2 ;  /* 0x000010020a00d986 */ /* 0x0001e8000c101124 */
[----:B0-----:R-:W3:Y:S01]  /*f680*/  LDL.LU R2, [R1+0x2c] ;  /* 0x00002c0001027983 */ /* 0x001ee20000300800 */
[C---:B------:R-:W-:Y:S02]  /*f690*/  ISETP.LT.OR P0, PT, R0.reuse, 0x12, !P1 ;  /* 0x000000120000780c */ /* 0x040fe40004f01670 */
[----:B------:R-:W-:-:S11]  /*f6a0*/  ISETP.LT.OR P4, PT, R0, 0x19, !P2 ;  /* 0x000000190000780c */ /* 0x000fd60005781670 */
        /* <DEDUP_REMOVED lines=35> */
[----:B------:R-:W-:-:S13]  /*f8e0*/  ISETP.LT.OR P5, PT, R0, 0x2a, !P2 ;  /* 0x0000002a0000780c */ /* 0x000fda00057a1670 */
[----:B----4-:R-:W-:-:S05]  /*f8f0*/  @!P5 IMAD R3, R3, R17, RZ ;  /* 0x000000110303d224 */ /* 0x010fca00078e02ff */
[----:B------:R-:W-:Y:S01]  /*f900*/  @!P5 STG.E.U8 desc[UR36][R4.64+0x29], R3 ;  /* 0x000029030400d986 */ /* 0x000fe2000c101124 */
[----:B---3--:R-:W-:-:S05]  /*f910*/  @!P4 IMAD R2, R2, R17, RZ ;  /* 0x000000110202c224 */ /* 0x008fca00078e02ff */
[----:B------:R0:W-:Y:S04]  /*f920*/  @!P4 STG.E.U8 desc[UR36][R4.64+0x28], R2 ;  /* 0x000028020400c986 */ /* 0x0001e8000c101124 */
[----:B0-----:R-:W3:Y:S04]  /*f930*/  LDL.LU R2, [R1+0x58] ;  /* 0x0000580001027983 */ /* 0x001ee80000300800 */
[----:B------:R-:W4:Y:S01]  /*f940*/  LDL.LU R3, [R1+0x5c] ;  /* 0x00005c0001037983 */ /* 0x000f220000300800 */
[C---:B------:R-:W-:Y:S02]  /*f950*/  ISETP.LT.OR P0, PT, R0.reuse, 0x29, !P1 ;  /* 0x000000290000780c */ /* 0x040fe40004f01670 */
[----:B------:R-:W-:-:S11]  /*f960*/  ISETP.LT.OR P3, PT, R0, 0x2a, !P1 ;  /* 0x0000002a0000780c */ /* 0x000fd60004f61670 */
[----:B---3--:R-:W-:-:S05]  /*f970*/  @!P0 IMAD R2, R2, R17, RZ ;  /* 0x0000001102028224 */ /* 0x008fca00078e02ff */
[----:B------:R0:W-:Y:S04]  /*f980*/  @!P0 STG.E.U8 desc[UR36][R10.64+0x28], R2 ;  /* 0x000028020a008986 */ /* 0x0001e8000c101124 */
[----:B0-----:R-:W3:Y:S01]  /*f990*/  LDL.LU R2, [R1+0x60] ;  /* 0x0000600001027983 */ /* 0x001ee20000300800 */
[----:B----4-:R-:W-:-:S05]  /*f9a0*/  @!P3 IMAD R3, R3, R17, RZ ;  /* 0x000000110303b224 */ /* 0x010fca00078e02ff */
[----:B------:R0:W-:Y:S04]  /*f9b0*/  @!P3 STG.E.U8 desc[UR36][R10.64+0x29], R3 ;  /* 0x000029030a00b986 */ /* 0x0001e8000c101124 */
[----:B0-----:R-:W4:Y:S01]  /*f9c0*/  LDL.LU R3, [R1+0x64] ;  /* 0x0000640001037983 */ /* 0x001f220000300800 */
        /* <DEDUP_REMOVED lines=49> */
[C---:B------:R-:W-:Y:S02]  /*fce0*/  ISETP.LT.OR P5, PT, R0.reuse, 0x4a, !P2 ;  /* 0x0000004a0000780c */ /* 0x040fe400057a1670 */
[C---:B------:R-:W-:Y:S02]  /*fcf0*/  ISETP.LT.OR P0, PT, R0.reuse, 0x49, !P1 ;  /* 0x000000490000780c */ /* 0x040fe40004f01670 */
[----:B------:R-:W-:-:S09]  /*fd00*/  ISETP.LT.OR P3, PT, R0, 0x4a, !P1 ;  /* 0x0000004a0000780c */ /* 0x000fd20004f61670 */
[-C--:B------:R-:W-:Y:S02]  /*fd10*/  @!P5 IMAD R13, R13, R17.reuse, RZ ;  /* 0x000000110d0dd224 */ /* 0x080fe400078e02ff */
[-C--:B-----5:R-:W-:Y:S02]  /*fd20*/  @!P0 IMAD R15, R15, R17.reuse, RZ ;  /* 0x000000110f0f8224 */ /* 0x0a0fe400078e02ff */
[----:B------:R-:W-:Y:S01]  /*fd30*/  @!P3 IMAD R21, R21, R17, RZ ;  /* 0x000000111515b224 */ /* 0x000fe200078e02ff */
[----:B------:R0:W-:Y:S01]  /*fd40*/  @!P5 STG.E.U8 desc[UR36][R4.64+0x49], R13 ;  /* 0x0000490d0400d986 */ /* 0x0001e2000c101124 */
[----:B------:R-:W-:-:S13]  /*fd50*/  ISETP.LT.OR P5, PT, R0, 0x52, !P2 ;  /* 0x000000520000780c */ /* 0x000fda00057a1670 */
[-C--:B------:R-:W-:Y:S02]  /*fd60*/  @!P5 IMAD R23, R23, R17.reuse, RZ ;  /* 0x000000111717d224 */ /* 0x080fe400078e02ff */
[----:B---3--:R-:W-:-:S05]  /*fd70*/  @!P4 IMAD R2, R2, R17, RZ ;  /* 0x000000110202c224 */ /* 0x008fca00078e02ff */
[----:B------:R-:W-:Y:S01]  /*fd80*/  @!P4 STG.E.U8 desc[UR36][R4.64+0x48], R2 ;  /* 0x000048020400c986 */ /* 0x000fe2000c101124 */
[----:B------:R-:W-:-:S03]  /*fd90*/  ISETP.LT.OR P4, PT, R0, 0x51, !P2 ;  /* 0x000000510000780c */ /* 0x000fc60005781670 */
[----:B------:R1:W-:Y:S01]  /*fda0*/  @!P0 STG.E.U8 desc[UR36][R10.64+0x48], R15 ;  /* 0x0000480f0a008986 */ /* 0x0003e2000c101124 */
[----:B------:R-:W-:-:S03]  /*fdb0*/  ISETP.LT.OR P0, PT, R0, 0x51, !P1 ;  /* 0x000000510000780c */ /* 0x000fc60004f01670 */
[----:B------:R3:W-:Y:S01]  /*fdc0*/  @!P3 STG.E.U8 desc[UR36][R10.64+0x49], R21 ;  /* 0x000049150a00b986 */ /* 0x0007e2000c101124 */
[----:B------:R-:W-:-:S05]  /*fdd0*/  ISETP.LT.OR P3, PT, R0, 0x52, !P1 ;  /* 0x000000520000780c */ /* 0x000fca0004f61670 */
[----:B----4-:R-:W-:-:S05]  /*fde0*/  @!P4 IMAD R3, R3, R17, RZ ;  /* 0x000000110303c224 */ /* 0x010fca00078e02ff */
[----:B------:R4:W-:Y:S01]  /*fdf0*/  @!P4 STG.E.U8 desc[UR36][R4.64+0x50], R3 ;  /* 0x000050030400c986 */ /* 0x0009e2000c101124 */
[----:B------:R-:W-:Y:S01]  /*fe00*/  ISETP.LT.OR P4, PT, R0, 0x59, !P2 ;  /* 0x000000590000780c */ /* 0x000fe20005781670 */
[-C--:B0-----:R-:W-:Y:S02]  /*fe10*/  @!P0 IMAD R13, R235, R17.reuse, RZ ;  /* 0x00000011eb0d8224 */ /* 0x081fe400078e02ff */
[----:B------:R0:W-:Y:S01]  /*fe20*/  @!P5 STG.E.U8 desc[UR36][R4.64+0x51], R23 ;  /* 0x000051170400d986 */ /* 0x0001e2000c101124 */
[----:B-1----:R-:W-:Y:S01]  /*fe30*/  @!P3 IMAD R15, R234, R17, RZ ;  /* 0x00000011ea0fb224 */ /* 0x002fe200078e02ff */
[C---:B------:R-:W-:Y:S02]  /*fe40*/  ISETP.LT.OR P5, PT, R0.reuse, 0x5a, !P2 ;  /* 0x0000005a0000780c */ /* 0x040fe400057a1670 */
[----:B------:R1:W-:Y:S01]  /*fe50*/  @!P0 STG.E.U8 desc[UR36][R10.64+0x50], R13 ;  /* 0x0000500d0a008986 */ /* 0x0003e2000c101124 */
[----:B------:R-:W-:-:S05]  /*fe60*/  ISETP.LT.OR P0, PT, R0, 0x59, !P1 ;  /* 0x000000590000780c */ /* 0x000fca0004f01670 */
[----:B---3--:R-:W-:Y:S01]  /*fe70*/  @!P4 IMAD R21, R233, R17, RZ ;  /* 0x00000011e915c224 */ /* 0x008fe200078e02ff */
[----:B------:R3:W-:Y:S01]  /*fe80*/  @!P3 STG.E.U8 desc[UR36][R10.64+0x51], R15 ;  /* 0x0000510f0a00b986 */ /* 0x0007e2000c101124 */
[----:B------:R-:W-:-:S03]  /*fe90*/  ISETP.LT.OR P3, PT, R0, 0x5a, !P1 ;  /* 0x0000005a0000780c */ /* 0x000fc60004f61670 */
[----:B------:R5:W-:Y:S01]  /*fea0*/  @!P4 STG.E.U8 desc[UR36][R4.64+0x58], R21 ;  /* 0x000058150400c986 */ /* 0x000be2000c101124 */
[----:B------:R-:W-:Y:S01]  /*feb0*/  ISETP.LT.OR P4, PT, R0, 0x61, !P2 ;  /* 0x000000610000780c */ /* 0x000fe20005781670 */
[-C--:B----4-:R-:W-:Y:S02]  /*fec0*/  @!P5 IMAD R3, R232, R17.reuse, RZ ;  /* 0x00000011e803d224 */ /* 0x090fe400078e02ff */
[----:B0-----:R-:W-:-:S03]  /*fed0*/  @!P0 IMAD R23, R231, R17, RZ ;  /* 0x00000011e7178224 */ /* 0x001fc600078e02ff */
[----:B------:R0:W-:Y:S01]  /*fee0*/  @!P5 STG.E.U8 desc[UR36][R4.64+0x59], R3 ;  /* 0x000059030400d986 */ /* 0x0001e2000c101124 */
[----:B------:R-:W-:Y:S02]  /*fef0*/  ISETP.LT.OR P5, PT, R0, 0x62, !P2 ;  /* 0x000000620000780c */ /* 0x000fe400057a1670 */
[-C--:B-1----:R-:W-:Y:S01]  /*ff00*/  @!P3 IMAD R13, R230, R17.reuse, RZ ;  /* 0x00000011e60db224 */ /* 0x082fe200078e02ff */
[----:B------:R1:W-:Y:S01]  /*ff10*/  @!P0 STG.E.U8 desc[UR36][R10.64+0x58], R23 ;  /* 0x000058170a008986 */ /* 0x0003e2000c101124 */
[C---:B------:R-:W-:Y:S02]  /*ff20*/  ISETP.LT.OR P0, PT, R0.reuse, 0x61, !P1 ;  /* 0x000000610000780c */ /* 0x040fe40004f01670 */
[----:B---3--:R-:W-:Y:S01]  /*ff30*/  @!P4 IMAD R15, R229, R17, RZ ;  /* 0x00000011e50fc224 */ /* 0x008fe200078e02ff */
[----:B------:R3:W-:Y:S01]  /*ff40*/  @!P3 STG.E.U8 desc[UR36][R10.64+0x59], R13 ;  /* 0x0000590d0a00b986 */ /* 0x0007e2000c101124 */
[----:B------:R-:W-:-:S03]  /*ff50*/  ISETP.LT.OR P3, PT, R0, 0x62, !P1 ;  /* 0x000000620000780c */ /* 0x000fc60004f61670 */
[----:B------:R4:W-:Y:S01]  /*ff60*/  @!P4 STG.E.U8 desc[UR36][R4.64+0x60], R15 ;  /* 0x0000600f0400c986 */ /* 0x0009e2000c101124 */
[----:B------:R-:W-:Y:S01]  /*ff70*/  ISETP.LT.OR P4, PT, R0, 0x69, !P2 ;  /* 0x000000690000780c */ /* 0x000fe20005781670 */
[----:B-----5:R-:W-:-:S04]  /*ff80*/  @!P5 IMAD R21, R228, R17, RZ ;  /* 0x00000011e415d224 */ /* 0x020fc800078e02ff */
[-C--:B0-----:R-:W-:Y:S01]  /*ff90*/  @!P0 IMAD R3, R227, R17.reuse, RZ ;  /* 0x00000011e3038224 */ /* 0x081fe200078e02ff */
        /* <DEDUP_REMOVED lines=10> */
[----:B----4-:R-:W-:-:S04]  /*10040*/  @!P5 IMAD R15, R224, R17, RZ ;  /* 0x00000011e00fd224 */ /* 0x010fc800078e02ff */
        /* <DEDUP_REMOVED lines=195> */
[-C--:B--2---:R-:W-:Y:S01]  /*10c80*/  @!P3 IMAD R21, R158, R17.reuse, RZ ;  /* 0x000000119e15b224 */ /* 0x084fe200078e02ff */
[----:B------:R2:W-:Y:S01]  /*10c90*/  @!P0 STG.E.U8 desc[UR36][R10.64+0xe8], R15 ;  /* 0x0000e80f0a008986 */ /* 0x0005e2000c101124 */
[C---:B------:R-:W-:Y:S02]  /*10ca0*/  ISETP.LT.OR P0, PT, R0.reuse, 0xf1, !P1 ;  /* 0x000000f10000780c */ /* 0x040fe40004f01670 */
[----:B-1----:R-:W-:Y:S01]  /*10cb0*/  @!P4 IMAD R3, R157, R17, RZ ;  /* 0x000000119d03c224 */ /* 0x002fe200078e02ff */
[----:B------:R1:W-:Y:S01]  /*10cc0*/  @!P3 STG.E.U8 desc[UR36][R10.64+0xe9], R21 ;  /* 0x0000e9150a00b986 */ /* 0x0003e2000c101124 */
[----:B------:R-:W-:-:S03]  /*10cd0*/  ISETP.LT.OR P3, PT, R0, 0xf2, !P1 ;  /* 0x000000f20000780c */ /* 0x000fc60004f61670 */
[----:B------:R4:W-:Y:S01]  /*10ce0*/  @!P4 STG.E.U8 desc[UR36][R4.64+0xf0], R3 ;  /* 0x0000f0030400c986 */ /* 0x0009e2000c101124 */
[----:B------:R-:W-:Y:S01]  /*10cf0*/  ISETP.LT.OR P4, PT, R0, 0xf9, !P2 ;  /* 0x000000f90000780c */ /* 0x000fe20005781670 */
[----:B---3--:R-:W-:-:S04]  /*10d00*/  @!P5 IMAD R23, R156, R17, RZ ;  /* 0x000000119c17d224 */ /* 0x008fc800078e02ff */
[-C--:B0-----:R-:W-:Y:S01]  /*10d10*/  @!P0 IMAD R13, R153, R17.reuse, RZ ;  /* 0x00000011990d8224 */ /* 0x081fe200078e02ff */
[----:B------:R0:W-:Y:S01]  /*10d20*/  @!P5 STG.E.U8 desc[UR36][R4.64+0xf1], R23 ;  /* 0x0000f1170400d986 */ /* 0x0001e2000c101124 */
[----:B------:R-:W-:Y:S02]  /*10d30*/  ISETP.LT.OR P2, PT, R0, 0xfa, !P2 ;  /* 0x000000fa0000780c */ /* 0x000fe40005741670 */
[-C--:B--2---:R-:W-:Y:S01]  /*10d40*/  @!P3 IMAD R15, R152, R17.reuse, RZ ;  /* 0x00000011980fb224 */ /* 0x084fe200078e02ff */
[----:B------:R2:W-:Y:S01]  /*10d50*/  @!P0 STG.E.U8 desc[UR36][R10.64+0xf0], R13 ;  /* 0x0000f00d0a008986 */ /* 0x0005e2000c101124 */
[----:B------:R-:W-:Y:S02]  /*10d60*/  ISETP.GE.AND P0, PT, R154, 0x81, PT ;  /* 0x000000819a00780c */ /* 0x000fe40003f06270 */
[----:B-1----:R-:W-:Y:S01]  /*10d70*/  @!P4 IMAD R21, R22, R17, RZ ;  /* 0x000000111615c224 */ /* 0x002fe200078e02ff */
[C---:B------:R-:W-:Y:S01]  /*10d80*/  ISETP.LT.OR P5, PT, R0.reuse, 0xf9, !P1 ;  /* 0x000000f90000780c */ /* 0x040fe20004fa1670 */
[----:B------:R1:W-:Y:S01]  /*10d90*/  @!P3 STG.E.U8 desc[UR36][R10.64+0xf1], R15 ;  /* 0x0000f10f0a00b986 */ /* 0x0003e2000c101124 */
[----:B------:R-:W-:-:S02]  /*10da0*/  ISETP.LT.OR P1, PT, R0, 0xfa, !P1 ;  /* 0x000000fa0000780c */ /* 0x000fc40004f21670 */
[C---:B------:R-:W-:Y:S01]  /*10db0*/  ISETP.LT.OR P3, PT, R0.reuse, 0x1, !P0 ;  /* 0x000000010000780c */ /* 0x040fe20004761670 */
[----:B------:R-:W-:Y:S01]  /*10dc0*/  @!P4 STG.E.U8 desc[UR36][R4.64+0xf8], R21 ;  /* 0x0000f8150400c986 */ /* 0x000fe2000c101124 */
[----:B------:R-:W-:Y:S01]  /*10dd0*/  ISETP.LT.OR P4, PT, R0, 0x2, !P0 ;  /* 0x000000020000780c */ /* 0x000fe20004781670 */
[----:B----4-:R-:W-:-:S05]  /*10de0*/  @!P2 IMAD R3, R20, R17, RZ ;  /* 0x000000111403a224 */ /* 0x010fca00078e02ff */
[----:B------:R3:W-:Y:S01]  /*10df0*/  @!P2 STG.E.U8 desc[UR36][R4.64+0xf9], R3 ;  /* 0x0000f9030400a986 */ /* 0x0007e2000c101124 */
[-C--:B0-----:R-:W-:Y:S02]  /*10e00*/  @!P5 IMAD R23, R14, R17.reuse, RZ ;  /* 0x000000110e17d224 */ /* 0x081fe400078e02ff */
[-C--:B--2---:R-:W-:Y:S01]  /*10e10*/  @!P1 IMAD R13, R12, R17.reuse, RZ ;  /* 0x000000110c0d9224 */ /* 0x084fe200078e02ff */
[----:B------:R-:W-:Y:S01]  /*10e20*/  ISETP.GE.AND P2, PT, R154, 0x89, PT ;  /* 0x000000899a00780c */ /* 0x000fe20003f46270 */
[-C--:B-1----:R-:W-:Y:S02]  /*10e30*/  @!P3 IMAD R15, R24, R17.reuse, RZ ;  /* 0x00000011180fb224 */ /* 0x082fe400078e02ff */
[----:B------:R-:W-:Y:S01]  /*10e40*/  @!P4 IMAD R25, R25, R17, RZ ;  /* 0x000000111919c224 */ /* 0x000fe200078e02ff */
[----:B------:R-:W-:Y:S01]  /*10e50*/  @!P5 STG.E.U8 desc[UR36][R10.64+0xf8], R23 ;  /* 0x0000f8170a00d986 */ /* 0x000fe2000c101124 */
[----:B------:R-:W-:-:S03]  /*10e60*/  ISETP.LT.OR P5, PT, R0, 0x1, !P2 ;  /* 0x000000010000780c */ /* 0x000fc600057a1670 */
[----:B------:R-:W-:Y:S01]  /*10e70*/  @!P1 STG.E.U8 desc[UR36][R10.64+0xf9], R13 ;  /* 0x0000f90d0a009986 */ /* 0x000fe2000c101124 */
[----:B------:R-:W-:-:S03]  /*10e80*/  ISETP.LT.OR P1, PT, R0, 0x2, !P2 ;  /* 0x000000020000780c */ /* 0x000fc60005721670 */
[----:B------:R-:W-:Y:S01]  /*10e90*/  @!P3 STG.E.U8 desc[UR36][R6.64], R15 ;  /* 0x0000000f0600b986 */ /* 0x000fe2000c101124 */
[----:B------:R-:W-:-:S03]  /*10ea0*/  ISETP.LT.OR P3, PT, R0, 0x9, !P0 ;  /* 0x000000090000780c */ /* 0x000fc60004761670 */
[----:B------:R-:W-:Y:S01]  /*10eb0*/  @!P4 STG.E.U8 desc[UR36][R6.64+0x1], R25 ;  /* 0x000001190600c986 */ /* 0x000fe2000c101124 */
[----:B------:R-:W-:Y:S01]  /*10ec0*/  ISETP.LT.OR P4, PT, R0, 0xa, !P0 ;  /* 0x0000000a0000780c */ /* 0x000fe20004781670 */
[----:B---3--:R-:W-:-:S04]  /*10ed0*/  @!P5 IMAD R3, R26, R17, RZ ;  /* 0x000000111a03d224 */ /* 0x008fc800078e02ff */
[----:B------:R-:W-:-:S04]  /*10ee0*/  @!P1 IMAD R27, R27, R17, RZ ;  /* 0x000000111b1b9224 */ /* 0x000fc800078e02ff */
[-C--:B------:R-:W-:Y:S01]  /*10ef0*/  @!P3 IMAD R5, R28, R17.reuse, RZ ;  /* 0x000000111c05b224 */ /* 0x080fe200078e02ff */
[----:B------:R0:W-:Y:S03]  /*10f00*/  @!P5 STG.E.U8 desc[UR36][R8.64], R3 ;  /* 0x000000030800d986 */ /* 0x0001e6000c101124 */
[----:B------:R-:W-:Y:S01]  /*10f10*/  @!P4 IMAD R29, R29, R17, RZ ;  /* 0x000000111d1dc224 */ /* 0x000fe200078e02ff */
[----:B------:R-:W-:Y:S01]  /*10f20*/  @!P1 STG.E.U8 desc[UR36][R8.64+0x1], R27 ;  /* 0x0000011b08009986 */ /* 0x000fe2000c101124 */
[C---:B------:R-:W-:Y:S02]  /*10f30*/  ISETP.LT.OR P5, PT, R0.reuse, 0x9, !P2 ;  /* 0x000000090000780c */ /* 0x040fe400057a1670 */
[C---:B------:R-:W-:Y:S01]  /*10f40*/  ISETP.LT.OR P1, PT, R0.reuse, 0xa, !P2 ;  /* 0x0000000a0000780c */ /* 0x040fe20005721670 */
[----:B------:R-:W-:Y:S01]  /*10f50*/  @!P3 STG.E.U8 desc[UR36][R6.64+0x8], R5 ;  /* 0x000008050600b986 */ /* 0x000fe2000c101124 */
[----:B------:R-:W-:-:S03]  /*10f60*/  ISETP.LT.OR P3, PT, R0, 0x11, !P0 ;  /* 0x000000110000780c */ /* 0x000fc60004761670 */
[----:B------:R-:W-:Y:S01]  /*10f70*/  @!P4 STG.E.U8 desc[UR36][R6.64+0x9], R29 ;  /* 0x0000091d0600c986 */ /* 0x000fe2000c101124 */
[----:B------:R-:W-:-:S05]  /*10f80*/  ISETP.LT.OR P4, PT, R0, 0x12, !P0 ;  /* 0x000000120000780c */ /* 0x000fca0004781670 */
[-C--:B0-----:R-:W-:Y:S02]  /*10f90*/  @!P5 IMAD R3, R30, R17.reuse, RZ ;  /* 0x000000111e03d224 */ /* 0x081fe400078e02ff */
[-C--:B------:R-:W-:Y:S02]  /*10fa0*/  @!P1 IMAD R31, R31, R17.reuse, RZ ;  /* 0x000000111f1f9224 */ /* 0x080fe400078e02ff */
[-C--:B------:R-:W-:Y:S01]  /*10fb0*/  @!P3 IMAD R11, R32, R17.reuse, RZ ;  /* 0x00000011200bb224 */ /* 0x080fe200078e02ff */
[----:B------:R0:W-:Y:S03]  /*10fc0*/  @!P5 STG.E.U8 desc[UR36][R8.64+0x8], R3 ;  /* 0x000008030800d986 */ /* 0x0001e6000c101124 */
[----:B------:R-:W-:Y:S01]  /*10fd0*/  @!P4 IMAD R33, R33, R17, RZ ;  /* 0x000000112121c224 */ /* 0x000fe200078e02ff */
[----:B------:R-:W-:Y:S01]  /*10fe0*/  @!P1 STG.E.U8 desc[UR36][R8.64+0x9], R31 ;  /* 0x0000091f08009986 */ /* 0x000fe2000c101124 */
[----:B------:R-:W-:-:S02]  /*10ff0*/  ISETP.LT.OR P5, PT, R0, 0x11, !P2 ;  /* 0x000000110000780c */ /* 0x000fc400057a1670 */
        /* <DEDUP_REMOVED lines=301> */
[----:B------:R1:W-:Y:S01]  /*122d0*/  @!P3 STG.E.U8 desc[UR36][R6.64+0xd8], R5 ;  /* 0x0000d8050600b986 */ /* 0x0003e2000c101124 */
        /* <DEDUP_REMOVED lines=15> */
[-C--:B-1----:R-:W-:Y:S02]  /*123d0*/  @!P5 IMAD R5, R138, R17.reuse, RZ ;  /* 0x000000118a05d224 */ /* 0x082fe400078e02ff */
[-C--:B------:R-:W-:Y:S02]  /*123e0*/  @!P1 IMAD R139, R139, R17.reuse, RZ ;  /* 0x000000118b8b9224 */ /* 0x080fe400078e02ff */
[-C--:B0-----:R-:W-:Y:S01]  /*123f0*/  @!P3 IMAD R3, R140, R17.reuse, RZ ;  /* 0x000000118c03b224 */ /* 0x081fe200078e02ff */
[----:B------:R0:W-:Y:S03]  /*12400*/  @!P5 STG.E.U8 desc[UR36][R8.64+0xe0], R5 ;  /* 0x0000e0050800d986 */ /* 0x0001e6000c101124 */
[----:B------:R-:W-:Y:S01]  /*12410*/  @!P4 IMAD R141, R141, R17, RZ ;  /* 0x000000118d8dc224 */ /* 0x000fe200078e02ff */
[----:B------:R-:W-:Y:S01]  /*12420*/  @!P1 STG.E.U8 desc[UR36][R8.64+0xe1], R139 ;  /* 0x0000e18b08009986 */ /* 0x000fe2000c101124 */
[----:B------:R-:W-:-:S03]  /*12430*/  ISETP.LT.OR P1, PT, R0, 0xe9, !P2 ;  /* 0x000000e90000780c */ /* 0x000fc60005721670 */
[----:B------:R1:W-:Y:S01]  /*12440*/  @!P3 STG.E.U8 desc[UR36][R6.64+0xe8], R3 ;  /* 0x0000e8030600b986 */ /* 0x0003e2000c101124 */
[----:B------:R-:W-:-:S03]  /*12450*/  ISETP.LT.OR P3, PT, R0, 0xea, !P2 ;  /* 0x000000ea0000780c */ /* 0x000fc60005761670 */
[----:B------:R-:W-:Y:S01]  /*12460*/  @!P4 STG.E.U8 desc[UR36][R6.64+0xe9], R141 ;  /* 0x0000e98d0600c986 */ /* 0x000fe2000c101124 */
[C---:B------:R-:W-:Y:S02]  /*12470*/  ISETP.LT.OR P4, PT, R0.reuse, 0xf2, !P0 ;  /* 0x000000f20000780c */ /* 0x040fe40004781670 */
[----:B------:R-:W-:-:S03]  /*12480*/  ISETP.LT.OR P5, PT, R0, 0xf1, !P0 ;  /* 0x000000f10000780c */ /* 0x000fc600047a1670 */
[----:B--2---:R-:W-:-:S04]  /*12490*/  @!P1 IMAD R11, R142, R17, RZ ;  /* 0x000000118e0b9224 */ /* 0x004fc800078e02ff */
[----:B------:R-:W-:-:S04]  /*124a0*/  @!P3 IMAD R143, R143, R17, RZ ;  /* 0x000000118f8fb224 */ /* 0x000fc800078e02ff */
[-C--:B------:R-:W-:Y:S02]  /*124b0*/  @!P4 IMAD R145, R145, R17.reuse, RZ ;  /* 0x000000119191c224 */ /* 0x080fe400078e02ff */
[----:B0-----:R-:W-:Y:S01]  /*124c0*/  @!P5 IMAD R5, R144, R17, RZ ;  /* 0x000000119005d224 */ /* 0x001fe200078e02ff */
[----:B------:R0:W-:Y:S01]  /*124d0*/  @!P1 STG.E.U8 desc[UR36][R8.64+0xe8], R11 ;  /* 0x0000e80b08009986 */ /* 0x0001e2000c101124 */
[----:B------:R-:W-:-:S03]  /*124e0*/  ISETP.LT.OR P1, PT, R0, 0xf1, !P2 ;  /* 0x000000f10000780c */ /* 0x000fc60005721670 */
[----:B------:R-:W-:Y:S01]  /*124f0*/  @!P3 STG.E.U8 desc[UR36][R8.64+0xe9], R143 ;  /* 0x0000e98f0800b986 */ /* 0x000fe2000c101124 */
[----:B------:R-:W-:-:S03]  /*12500*/  ISETP.LT.OR P3, PT, R0, 0xf9, !P0 ;  /* 0x000000f90000780c */ /* 0x000fc60004761670 */
[----:B------:R-:W-:Y:S01]  /*12510*/  @!P4 STG.E.U8 desc[UR36][R6.64+0xf1], R145 ;  /* 0x0000f1910600c986 */ /* 0x000fe2000c101124 */
[C---:B------:R-:W-:Y:S02]  /*12520*/  ISETP.LT.OR P4, PT, R0.reuse, 0xf2, !P2 ;  /* 0x000000f20000780c */ /* 0x040fe40005781670 */
[C---:B------:R-:W-:Y:S01]  /*12530*/  ISETP.LT.OR P0, PT, R0.reuse, 0xfa, !P0 ;  /* 0x000000fa0000780c */ /* 0x040fe20004701670 */
[----:B------:R2:W-:Y:S01]  /*12540*/  @!P5 STG.E.U8 desc[UR36][R6.64+0xf0], R5 ;  /* 0x0000f0050600d986 */ /* 0x0005e2000c101124 */
[C---:B------:R-:W-:Y:S02]  /*12550*/  ISETP.LT.OR P5, PT, R0.reuse, 0xf9, !P2 ;  /* 0x000000f90000780c */ /* 0x040fe400057a1670 */
[----:B------:R-:W-:Y:S01]  /*12560*/  ISETP.LT.OR P2, PT, R0, 0xfa, !P2 ;  /* 0x000000fa0000780c */ /* 0x000fe20005741670 */
[-C--:B-1----:R-:W-:Y:S02]  /*12570*/  @!P1 IMAD R3, R146, R17.reuse, RZ ;  /* 0x0000001192039224 */ /* 0x082fe400078e02ff */
[----:B0-----:R-:W-:-:S04]  /*12580*/  @!P3 IMAD R11, R148, R17, RZ ;  /* 0x00000011940bb224 */ /* 0x001fc800078e02ff */
[-C--:B------:R-:W-:Y:S02]  /*12590*/  @!P4 IMAD R147, R147, R17.reuse, RZ ;  /* 0x000000119393c224 */ /* 0x080fe400078e02ff */
[-C--:B------:R-:W-:Y:S02]  /*125a0*/  @!P0 IMAD R149, R149, R17.reuse, RZ ;  /* 0x0000001195958224 */ /* 0x080fe400078e02ff */
[-C--:B--2---:R-:W-:Y:S02]  /*125b0*/  @!P5 IMAD R5, R150, R17.reuse, RZ ;  /* 0x000000119605d224 */ /* 0x084fe400078e02ff */
[----:B------:R-:W-:Y:S01]  /*125c0*/  @!P2 IMAD R151, R151, R17, RZ ;  /* 0x000000119797a224 */ /* 0x000fe200078e02ff */
[----:B------:R0:W-:Y:S04]  /*125d0*/  @!P1 STG.E.U8 desc[UR36][R8.64+0xf0], R3 ;  /* 0x0000f00308009986 */ /* 0x0001e8000c101124 */
[----:B------:R0:W-:Y:S04]  /*125e0*/  @!P4 STG.E.U8 desc[UR36][R8.64+0xf1], R147 ;  /* 0x0000f1930800c986 */ /* 0x0001e8000c101124 */
[----:B------:R0:W-:Y:S04]  /*125f0*/  @!P3 STG.E.U8 desc[UR36][R6.64+0xf8], R11 ;  /* 0x0000f80b0600b986 */ /* 0x0001e8000c101124 */
[----:B------:R0:W-:Y:S04]  /*12600*/  @!P0 STG.E.U8 desc[UR36][R6.64+0xf9], R149 ;  /* 0x0000f99506008986 */ /* 0x0001e8000c101124 */
[----:B------:R0:W-:Y:S04]  /*12610*/  @!P5 STG.E.U8 desc[UR36][R8.64+0xf8], R5 ;  /* 0x0000f8050800d986 */ /* 0x0001e8000c101124 */
[----:B------:R0:W-:Y:S02]  /*12620*/  @!P2 STG.E.U8 desc[UR36][R8.64+0xf9], R151 ;  /* 0x0000f9970800a986 */ /* 0x0001e4000c101124 */
.L_x_548:
[----:B------:R-:W-:Y:S05]  /*12630*/  BSYNC B0 ;  /* 0x0000000000007941 */ /* 0x000fea0003800000 */
.L_x_34:
[----:B0-----:R-:W2:Y:S04]  /*12640*/  LDL.LU R3, [R1+0x200] ;  /* 0x0002000001037983 */ /* 0x001ea80000300800 */
[----:B------:R-:W2:Y:S01]  /*12650*/  LDL.LU R2, [R1+0x204] ;  /* 0x0002040001027983 */ /* 0x000ea20000300800 */
[----:B------:R-:W-:Y:S01]  /*12660*/  ULDC UR4, c[0x0][0xc] ;  /* 0x0000030000047ab9 */ /* 0x000fe20000000800 */
[----:B------:R-:W-:Y:S01]  /*12670*/  ULDC UR5, c[0x0][0x10] ;  /* 0x0000040000057ab9 */ /* 0x000fe20000000800 */
[----:B------:R-:W2:Y:S01]  /*12680*/  LDC R5, c[0x0][0x14] ;  /* 0x00000500ff057b82 */ /* 0x000ea20000000800 */
[----:B------:R-:W-:Y:S01]  /*12690*/  UIMAD.WIDE.U32 UR4, UR4, UR5, URZ ;  /* 0x00000005040472a5 */ /* 0x000fe2000f8e003f */
[----:B------:R-:W-:Y:S01]  /*126a0*/  PRMT R0, RZ, 0x7610, R0 ;  /* 0x00007610ff007816 */ /* 0x000fe20000000000 */
[----:B------:R-:W-:Y:S01]  /*126b0*/  UMOV UR42, 0xffffffff ;  /* 0xffffffff002a7882 */ /* 0x000fe20000000000 */
[----:B------:R-:W-:-:S03]  /*126c0*/  UMOV UR43, 0xffffffff ;  /* 0xffffffff002b7882 */ /* 0x000fc60000000000 */
[----:B--2---:R-:W-:-:S04]  /*126d0*/  IMAD.WIDE.U32 R2, R5, UR4, R2 ;  /* 0x0000000405027c25 */ /* 0x004fc8000f8e0002 */
[----:B------:R-:W-:Y:S01]  /*126e0*/  IMAD R5, R5, UR5, RZ ;  /* 0x0000000505057c24 */ /* 0x000fe2000f8e02ff */
[----:B------:R-:W-:Y:S01]  /*126f0*/  ULDC.64 UR4, c[0x0][0x650] ;  /* 0x0001940000047ab9 */ /* 0x000fe20000000a00 */
[----:B-1-3--:R-:W-:Y:S01]  /*12700*/  IMAD.MOV.U32 R6, RZ, RZ, R2 ;  /* 0x000000ffff067224 */ /* 0x00afe200078e0002 */
[----:B------:R-:W-:Y:S01]  /*12710*/  ISETP.GE.U32.AND P0, PT, R2, UR4, PT ;  /* 0x0000000402007c0c */ /* 0x000fe2000bf06070 */
[----:B------:R-:W-:-:S05]  /*12720*/  IMAD.IADD R4, R3, 0x1, R5 ;  /* 0x0000000103047824 */ /* 0x000fca00078e0205 */
[----:B------:R0:W-:Y:S01]  /*12730*/  STL [R1+0x200], R4 ;  /* 0x0002000401007387 */ /* 0x0001e20000100800 */
[----:B------:R-:W-:-:S03]  /*12740*/  ISETP.GE.U32.AND.EX P0, PT, R4, UR5, PT, P0 ;  /* 0x0000000504007c0c */ /* 0x000fc6000bf06100 */
[----:B------:R0:W-:Y:S10]  /*12750*/  STL [R1+0x204], R6 ;  /* 0x0002040601007387 */ /* 0x0001f40000100800 */
[----:B0-----:R-:W-:Y:S05]  /*12760*/  @P0 BRA `(.L_x_549) ;  /* 0x0000000400880947 */ /* 0x001fea0003800000 */
[----:B------:R-:W0:Y:S01]  /*12770*/  S2UR UR6, SR_CTAID.X ;  /* 0x00000000000679c3 */ /* 0x000e220000002500 */
[----:B------:R-:W-:Y:S01]  /*12780*/  ULDC.64 UR12, c[0x0][0x628] ;  /* 0x00018a00000c7ab9 */ /* 0x000fe20000000a00 */
[----:B------:R-:W-:Y:S01]  /*12790*/  ULDC UR4, c[0x0][0x150] ;  /* 0x0000540000047ab9 */ /* 0x000fe20000000800 */
[----:B------:R-:W-:Y:S01]  /*127a0*/  ISETP.NE.U32.AND P0, PT, RZ, UR12, PT ;  /* 0x0000000cff007c0c */ /* 0x000fe2000bf05070 */
[----:B------:R-:W-:Y:S01]  /*127b0*/  ULDC UR15, c[0x0][0x630] ;  /* 0x00018c00000f7ab9 */ /* 0x000fe20000000800 */
[----:B------:R-:W-:Y:S01]  /*127c0*/  R2UR UR16, R6 ;  /* 0x00000000061072ca */ /* 0x000fe200000e0000 */
[----:B------:R-:W-:Y:S01]  /*127d0*/  ULDC UR19, c[0x0][0x154] ;  /* 0x0000550000137ab9 */ /* 0x000fe20000000800 */
[----:B------:R-:W-:Y:S01]  /*127e0*/  ISETP.NE.AND.EX P0, PT, RZ, UR13, PT, P0 ;  /* 0x0000000dff007c0c */ /* 0x000fe2000bf05300 */
[----:B------:R-:W1:Y:S01]  /*127f0*/  S2UR UR18, SR_CTAID.Y ;  /* 0x00000000001279c3 */ /* 0x000e620000002600 */
[----:B------:R-:W-:Y:S02]  /*12800*/  R2UR UR17, R4 ;  /* 0x00000000041172ca */ /* 0x000fe400000e0000 */
[----:B------:R-:W-:-:S02]  /*12810*/  R2UR UR10, R6 ;  /* 0x00000000060a72ca */ /* 0x000fc400000e0000 */
[----:B------:R-:W-:Y:S02]  /*12820*/  R2UR UR11, R4 ;  /* 0x00000000040b72ca */ /* 0x000fe400000e0000 */
[----:B0-----:R-:W-:-:S05]  /*12830*/  I2FP.F32.U32 R0, UR6 ;  /* 0x0000000600007c45 */ /* 0x001fca0008201000 */
[----:B------:R-:W-:-:S04]  /*12840*/  FMUL R0, R0, UR4 ;  /* 0x0000000400007c20 */ /* 0x000fc80008400000 */
[----:B------:R0:W2:Y:S01]  /*12850*/  F2I.U32.TRUNC.NTZ R2, R0 ;  /* 0x0000000000027305 */ /* 0x0000a2000020f000 */
[----:B-1----:R-:W-:Y:S05]  /*12860*/  @!P0 BRA `(.L_x_550) ;  /* 0x0000000000308947 */ /* 0x002fea0003800000 */
        /* <DEDUP_REMOVED lines=12> */
.L_x_550:
[----:B------:R-:W-:Y:S01]  /*12930*/  USHF.R.U64 UR43, UR10, UR15, UR11 ;  /* 0x0000000f0a2b7299 */ /* 0x000fe2000800120b */
[----:B0-----:R-:W-:Y:S01]  /*12940*/  I2FP.F32.U32 R0, UR18 ;  /* 0x0000001200007c45 */ /* 0x001fe20008201000 */
[----:B------:R-:W-:Y:S02]  /*12950*/  USHF.R.U32.HI UR4, URZ, UR15, UR11 ;  /* 0x0000000f3f047299 */ /* 0x000fe4000801160b */
[----:B------:R-:W-:Y:S02]  /*12960*/  UIADD3 UR10, UP0, URZ, -UR43, URZ ;  /* 0x8000002b3f0a7290 */ /* 0x000fe4000ff1e03f */
[----:B------:R-:W-:Y:S01]  /*12970*/  FMUL R0, R0, UR19 ;  /* 0x0000001300007c20 */ /* 0x000fe20008400000 */
[----:B------:R-:W-:Y:S01]  /*12980*/  ULDC.64 UR12, c[0x0][0x620] ;  /* 0x00018800000c7ab9 */ /* 0x000fe20000000a00 */
[----:B------:R-:W-:Y:S01]  /*12990*/  UIADD3.X UR4, URZ, ~UR4, URZ, UP0, !UPT ;  /* 0x800000043f047290 */ /* 0x000fe200087fe43f */
[----:B------:R-:W-:Y:S01]  /*129a0*/  UMOV UR8, UR16 ;  /* 0x0000001000087c82 */ /* 0x000fe20008000000 */
[----:B------:R-:W-:-:S02]  /*129b0*/  UMOV UR9, UR17 ;  /* 0x0000001100097c82 */ /* 0x000fc40008000000 */
[----:B------:R-:W-:Y:S01]  /*129c0*/  UIMAD UR4, UR4, UR12, URZ ;  /* 0x0000000c040472a4 */ /* 0x000fe2000f8e023f */
[----:B------:R-:W0:Y:S01]  /*129d0*/  F2I.U32.TRUNC.NTZ R0, R0 ;  /* 0x0000000000007305 */ /* 0x000e22000020f000 */
[----:B------:R-:W-:Y:S01]  /*129e0*/  UIMAD.WIDE.U32 UR8, UR10, UR12, UR8 ;  /* 0x0000000c0a0872a5 */ /* 0x000fe2000f8e0008 */
[----:B--2---:R-:W-:Y:S01]  /*129f0*/  R2UR UR12, R2 ;  /* 0x00000000020c72ca */ /* 0x004fe200000e0000 */
[----:B------:R-:W-:Y:S01]  /*12a00*/  UIMAD UR10, UR10, UR13, UR4 ;  /* 0x0000000d0a0a72a4 */ /* 0x000fe2000f8e0204 */
[----:B------:R-:W-:Y:S01]  /*12a10*/  ULDC UR11, c[0x0][0x618] ;  /* 0x00018600000b7ab9 */ /* 0x000fe20000000800 */
[----:B------:R-:W-:Y:S02]  /*12a20*/  ULDC UR21, c[0x0][0x658] ;  /* 0x0001960000157ab9 */ /* 0x000fe40000000800 */
[----:B------:R-:W-:Y:S01]  /*12a30*/  UIADD3 UR9, UR9, UR10, URZ ;  /* 0x0000000a09097290 */ /* 0x000fe2000fffe03f */
[----:B------:R-:W-:Y:S01]  /*12a40*/  UMOV UR15, 0xffffffff ;  /* 0xffffffff000f7882 */ /* 0x000fe20000000000 */
[----:B------:R-:W-:Y:S01]  /*12a50*/  ULDC.64 UR4, c[0x0][0x640] ;  /* 0x0001900000047ab9 */ /* 0x000fe20000000a00 */
[----:B------:R-:W-:Y:S01]  /*12a60*/  USHF.L.U32 UR15, UR15, UR21, URZ ;  /* 0x000000150f0f7299 */ /* 0x000fe2000800063f */
[----:B------:R-:W-:Y:S01]  /*12a70*/  ISETP.NE.U32.AND P0, PT, RZ, UR4, PT ;  /* 0x00000004ff007c0c */ /* 0x000fe2000bf05070 */
[----:B------:R-:W-:-:S02]  /*12a80*/  USHF.R.U64 UR16, UR8, UR11, UR9 ;  /* 0x0000000b08107299 */ /* 0x000fc40008001209 */
[----:B------:R-:W-:Y:S01]  /*12a90*/  USHF.R.U32.HI UR8, URZ, UR11, UR9 ;  /* 0x0000000b3f087299 */ /* 0x000fe20008011609 */
[----:B0-----:R-:W-:Y:S01]  /*12aa0*/  R2UR UR14, R0 ;  /* 0x00000000000e72ca */ /* 0x001fe200000e0000 */
[----:B------:R-:W-:Y:S01]  /*12ab0*/  ULDC UR17, c[0x0][0x608] ;  /* 0x0001820000117ab9 */ /* 0x000fe20000000800 */
[----:B------:R-:W-:Y:S01]  /*12ac0*/  ULOP3.LUT UR41, URZ, UR15, URZ, 0x33, !UPT ;  /* 0x0000000f3f297292 */ /* 0x000fe2000f8e333f */
[----:B------:R-:W-:Y:S01]  /*12ad0*/  ISETP.NE.AND.EX P0, PT, RZ, UR5, PT, P0 ;  /* 0x00000005ff007c0c */ /* 0x000fe2000bf05300 */
[----:B------:R-:W-:Y:S02]  /*12ae0*/  USHF.R.U64 UR15, UR16, UR17, UR8 ;  /* 0x00000011100f7299 */ /* 0x000fe40008001208 */
[----:B------:R-:W-:Y:S02]  /*12af0*/  USHF.R.U32.HI UR8, URZ, UR17, UR8 ;  /* 0x000000113f087299 */ /* 0x000fe40008011608 */
[----:B------:R-:W-:Y:S02]  /*12b00*/  UIADD3 UR12, -UR12, URZ, URZ ;  /* 0x0000003f0c0c7290 */ /* 0x000fe4000fffe13f */
[----:B------:R-:W-:Y:S01]  /*12b10*/  USHF.R.U64 UR17, UR15, UR21, UR8 ;  /* 0x000000150f117299 */ /* 0x000fe20008001208 */
[----:B------:R-:W-:Y:S01]  /*12b20*/  UMOV UR19, 0x1 ;  /* 0x0000000100137882 */ /* 0x000fe20000000000 */
[----:B------:R-:W-:Y:S01]  /*12b30*/  ULDC UR13, c[0x0][0x144] ;  /* 0x00005100000d7ab9 */ /* 0x000fe20000000800 */
[----:B------:R-:W-:Y:S01]  /*12b40*/  ULDC UR7, c[0x0][0x600] ;  /* 0x0001800000077ab9 */ /* 0x000fe20000000800 */
[----:B------:R-:W-:-:S02]  /*12b50*/  USHF.L.U32 UR24, UR19, UR21, URZ ;  /* 0x0000001513187299 */ /* 0x000fc4000800063f */
[----:B------:R-:W-:Y:S02]  /*12b60*/  USHF.R.U32.HI UR8, URZ, UR21, UR8 ;  /* 0x000000153f087299 */ /* 0x000fe40008011608 */
[----:B------:R-:W-:Y:S02]  /*12b70*/  UIMAD UR21, UR13, UR12, UR6 ;  /* 0x0000000c0d1572a4 */ /* 0x000fe4000f8e0206 */
[----:B------:R-:W-:Y:S02]  /*12b80*/  UIADD3 UR20, UR7, -0x1, URZ ;  /* 0xffffffff07147890 */ /* 0x000fe4000fffe03f */
[----:B------:R-:W-:Y:S01]  /*12b90*/  UIADD3 UR19, -UR14, URZ, URZ ;  /* 0x0000003f0e137290 */ /* 0x000fe2000fffe13f */
[----:B------:R-:W-:Y:S01]  /*12ba0*/  ULDC UR25, c[0x0][0x148] ;  /* 0x0000520000197ab9 */ /* 0x000fe20000000800 */
[----:B------:R-:W-:Y:S01]  /*12bb0*/  ULDC UR22, c[0x0][0x648] ;  /* 0x0001920000167ab9 */ /* 0x000fe20000000800 */
[----:B------:R-:W-:Y:S01]  /*12bc0*/  ULDC UR23, c[0x0][0x638] ;  /* 0x00018e0000177ab9 */ /* 0x000fe20000000800 */
        /* <DEDUP_REMOVED lines=14> */
.L_x_551:
[----:B------:R-:W-:Y:S01]  /*12cb0*/  UISETP.NE.AND UP0, UPT, UR46, URZ, UPT ;  /* 0x0000003f2e00728c */ /* 0x000fe2000bf05270 */
[----:B------:R-:W-:Y:S01]  /*12cc0*/  IMAD.MOV.U32 R0, RZ, RZ, 0x1 ;  /* 0x00000001ff007424 */ /* 0x000fe200078e00ff */
[----:B------:R-:W-:Y:S02]  /*12cd0*/  USHF.R.U64 UR4, UR6, UR22, UR8 ;  /* 0x0000001606047299 */ /* 0x000fe40008001208 */
[----:B------:R-:W-:Y:S02]  /*12ce0*/  ULOP3.LUT UR41, UR15, UR41, URZ, 0xc0, !UPT ;  /* 0x000000290f297292 */ /* 0x000fe4000f8ec03f */
[----:B------:R-:W-:Y:S02]  /*12cf0*/  UIADD3 UR5, -UR4, URZ, URZ ;  /* 0x0000003f04057290 */ /* 0x000fe4000fffe13f */
[----:B------:R-:W-:Y:S02]  /*12d00*/  UIMAD UR41, UR24, UR4, UR41 ;  /* 0x00000004182972a4 */ /* 0x000fe4000f8e0229 */
[----:B------:R-:W-:-:S02]  /*12d10*/  ULOP3.LUT UR16, UR16, UR20, URZ, 0xc0, !UPT ;  /* 0x0000001410107292 */ /* 0x000fc4000f8ec03f */
[----:B------:R-:W-:Y:S02]  /*12d20*/  @UP0 UIMAD UR21, UR25, UR19, UR18 ;  /* 0x00000013191502a4 */ /* 0x000fe4000f8e0212 */
[----:B------:R-:W-:-:S03]  /*12d30*/  UIMAD UR4, UR5, UR23, UR17 ;  /* 0x00000017050472a4 */ /* 0x000fc6000f8e0211 */
[----:B------:R-:W-:Y:S01]  /*12d40*/  ULDC UR5, c[0x0][0x610] ;  /* 0x0001840000057ab9 */ /* 0x000fe20000000800 */
[----:B------:R-:W-:Y:S02]  /*12d50*/  UIMAD UR4, UR4, UR7, UR16 ;  /* 0x00000007040472a4 */ /* 0x000fe4000f8e0210 */
[----:B------:R-:W-:-:S04]  /*12d60*/  UIMAD UR41, UR41, UR5, UR21 ;  /* 0x00000005292972a4 */ /* 0x000fc8000f8e0215 */
[----:B------:R-:W-:Y:S02]  /*12d70*/  USEL UR42, UR4, UR41, !UP0 ;  /* 0x00000029042a7287 */ /* 0x000fe4000c000000 */
[----:B------:R-:W-:-:S12]  /*12d80*/  USEL UR41, UR41, UR4, !UP0 ;  /* 0x0000000429297287 */ /* 0x000fd8000c000000 */
.L_x_549:
[----:B------:R-:W-:-:S13]  /*12d90*/  LOP3.LUT P0, RZ, R0, 0xff, RZ, 0xc0, !PT ;  /* 0x000000ff00ff7812 */ /* 0x000fda000780c0ff */
[----:B------:R-:W-:Y:S05]  /*12da0*/  @P0 BRA `(.L_x_552) ;  /* 0xfffffee4007c0947 */ /* 0x000fea000383ffff */
[----:B------:R-:W-:Y:S05]  /*12db0*/  EXIT ;  /* 0x000000000000794d */ /* 0x000fea0003800000 */
.L_x_7:
[----:B------:R-:W2:Y:S01]  /*12dc0*/  LDL R5, [R1+0x204] ;  /* 0x0002040001057983 */ /* 0x000ea20000100800 */
[----:B------:R-:W-:-:S03]  /*12dd0*/  ULDC.64 UR4, c[0x0][0x650] ;  /* 0x0001940000047ab9 */ /* 0x000fc60000000a00 */
[----:B------:R-:W3:Y:S01]  /*12de0*/  LDL R3, [R1+0x200] ;  /* 0x0002000001037983 */ /* 0x000ee20000100800 */
[----:B------:R-:W-:Y:S01]  /*12df0*/  PRMT R0, RZ, 0x7610, R0 ;  /* 0x00007610ff007816 */ /* 0x000fe20000000000 */
[----:B------:R-:W-:Y:S01]  /*12e00*/  IMAD.MOV.U32 R2, RZ, RZ, -0x1 ;  /* 0xffffffffff027424 */ /* 0x000fe200078e00ff */
[----:B------:R-:W-:Y:S01]  /*12e10*/  MOV R4, 0xffffffff ;  /* 0xffffffff00047802 */ /* 0x000fe20000000f00 */
[----:B------:R-:W-:Y:S01]  /*12e20*/  IMAD.MOV.U32 R11, RZ, RZ, -0x1 ;  /* 0xffffffffff0b7424 */ /* 0x000fe200078e00ff */
[----:B--2---:R-:W-:-:S04]  /*12e30*/  ISETP.GE.U32.AND P0, PT, R5, UR4, PT ;  /* 0x0000000405007c0c */ /* 0x004fc8000bf06070 */
[----:B---3--:R-:W-:-:S13]  /*12e40*/  ISETP.GE.U32.AND.EX P0, PT, R3, UR5, PT, P0 ;  /* 0x0000000503007c0c */ /* 0x008fda000bf06100 */
        /* <DEDUP_REMOVED lines=21> */
.L_x_554:
[----:B------:R-:W-:Y:S01]  /*12fa0*/  USHF.R.U64 UR4, UR14, UR19, UR15 ;  /* 0x000000130e047299 */ /* 0x000fe2000800120f */
[----:B------:R-:W-:Y:S01]  /*12fb0*/  R2UR UR7, R3 ;  /* 0x00000000030772ca */ /* 0x000fe200000e0000 */
[----:B------:R-:W-:Y:S02]  /*12fc0*/  USHF.R.U32.HI UR5, URZ, UR19, UR15 ;  /* 0x000000133f057299 */ /* 0x000fe4000801160f */
[----:B------:R-:W-:Y:S01]  /*12fd0*/  UIADD3 UR13, UP0, URZ, -UR4, URZ ;  /* 0x800000043f0d7290 */ /* 0x000fe2000ff1e03f */
[----:B------:R-:W-:Y:S01]  /*12fe0*/  ULDC.64 UR14, c[0x0][0x620] ;  /* 0x00018800000e7ab9 */ /* 0x000fe20000000a00 */
[----:B------:R-:W-:Y:S02]  /*12ff0*/  UMOV UR6, UR20 ;  /* 0x0000001400067c82 */ /* 0x000fe40008000000 */
[----:B------:R-:W-:Y:S02]  /*13000*/  UIADD3.X UR5, URZ, ~UR5, URZ, UP0, !UPT ;  /* 0x800000053f057290 */ /* 0x000fe400087fe43f */
[----:B------:R-:W-:-:S02]  /*13010*/  UISETP.NE.AND UP1, UPT, UR46, URZ, UPT ;  /* 0x0000003f2e00728c */ /* 0x000fc4000bf25270 */
[----:B------:R-:W-:Y:S02]  /*13020*/  UIMAD UR5, UR5, UR14, URZ ;  /* 0x0000000e050572a4 */ /* 0x000fe4000f8e023f */
[----:B------:R-:W-:Y:S02]  /*13030*/  UIMAD.WIDE.U32 UR6, UR13, UR14, UR6 ;  /* 0x0000000e0d0672a5 */ /* 0x000fe4000f8e0006 */
[----:B------:R-:W-:Y:S01]  /*13040*/  UIMAD UR5, UR13, UR15, UR5 ;  /* 0x0000000f0d0572a4 */ /* 0x000fe2000f8e0205 */
[----:B------:R-:W-:Y:S02]  /*13050*/  ULDC UR14, c[0x0][0x608] ;  /* 0x00018200000e7ab9 */ /* 0x000fe40000000800 */
[----:B------:R-:W-:Y:S01]  /*13060*/  ULDC UR13, c[0x0][0x618] ;  /* 0x00018600000d7ab9 */ /* 0x000fe20000000800 */
[----:B------:R-:W-:Y:S01]  /*13070*/  UIADD3 UR5, UR7, UR5, URZ ;  /* 0x0000000507057290 */ /* 0x000fe2000fffe03f */
[----:B------:R-:W-:Y:S01]  /*13080*/  ULDC UR22, c[0x0][0x658] ;  /* 0x0001960000167ab9 */ /* 0x000fe20000000800 */
[----:B------:R-:W-:-:S02]  /*13090*/  @UP1 UIMAD UR8, UR11, UR12, UR10 ;  /* 0x0000000c0b0812a4 */ /* 0x000fc4000f8e020a */
[----:B------:R-:W-:Y:S02]  /*130a0*/  USHF.R.U64 UR17, UR6, UR13, UR5 ;  /* 0x0000000d06117299 */ /* 0x000fe40008001205 */
[----:B------:R-:W-:Y:S01]  /*130b0*/  USHF.R.U32.HI UR5, URZ, UR13, UR5 ;  /* 0x0000000d3f057299 */ /* 0x000fe20008011605 */
[----:B------:R-:W-:Y:S01]  /*130c0*/  ULDC.64 UR6, c[0x0][0x640] ;  /* 0x0001900000067ab9 */ /* 0x000fe20000000a00 */
[----:B------:R-:W-:Y:S01]  /*130d0*/  UMOV UR10, 0xffffffff ;  /* 0xffffffff000a7882 */ /* 0x000fe20000000000 */
[----:B------:R-:W-:Y:S01]  /*130e0*/  ISETP.NE.U32.AND P0, PT, RZ, UR6, PT ;  /* 0x00000006ff007c0c */ /* 0x000fe2000bf05070 */
[----:B------:R-:W-:Y:S02]  /*130f0*/  USHF.R.U64 UR18, UR17, UR14, UR5 ;  /* 0x0000000e11127299 */ /* 0x000fe40008001205 */
[----:B------:R-:W-:Y:S01]  /*13100*/  USHF.R.U32.HI UR5, URZ, UR14, UR5 ;  /* 0x0000000e3f057299 */ /* 0x000fe20008011605 */
[----:B------:R-:W-:Y:S01]  /*13110*/  ISETP.NE.AND.EX P0, PT, RZ, UR7, PT, P0 ;  /* 0x00000007ff007c0c */ /* 0x000fe2000bf05300 */
[----:B------:R-:W-:-:S02]  /*13120*/  USHF.L.U32 UR11, UR10, UR22, URZ ;  /* 0x000000160a0b7299 */ /* 0x000fc4000800063f */
[----:B------:R-:W-:Y:S01]  /*13130*/  USHF.R.U64 UR19, UR18, UR22, UR5 ;  /* 0x0000001612137299 */ /* 0x000fe20008001205 */
[----:B------:R-:W-:Y:S01]  /*13140*/  ULDC UR20, c[0x0][0x600] ;  /* 0x0001800000147ab9 */ /* 0x000fe20000000800 */
[----:B------:R-:W-:Y:S02]  /*13150*/  USHF.R.U32.HI UR10, URZ, UR22, UR5 ;  /* 0x000000163f0a7299 */ /* 0x000fe40008011605 */
[----:B------:R-:W-:Y:S02]  /*13160*/  UIADD3 UR21, UR20, -0x1, URZ ;  /* 0xffffffff14157890 */ /* 0x000fe4000fffe03f */
[----:B------:R-:W-:Y:S01]  /*13170*/  ULOP3.LUT UR26, URZ, UR11, URZ, 0x33, !UPT ;  /* 0x0000000b3f1a7292 */ /* 0x000fe2000f8e333f */
        /* <DEDUP_REMOVED lines=17> */
.L_x_555:
[----:B------:R-:W-:Y:S01]  /*13290*/  USHF.R.U64 UR6, UR5, UR23, UR10 ;  /* 0x0000001705067299 */ /* 0x000fe2000800120a */
[----:B------:R-:W-:Y:S01]  /*132a0*/  IMAD.MOV.U32 R0, RZ, RZ, 0x1 ;  /* 0x00000001ff007424 */ /* 0x000fe200078e00ff */
[----:B------:R-:W-:Y:S01]  /*132b0*/  USHF.L.U32 UR25, UR25, UR22, URZ ;  /* 0x0000001619197299 */ /* 0x000fe2000800063f */
[----:B------:R-:W-:Y:S01]  /*132c0*/  MOV R11, UR4 ;  /* 0x00000004000b7c02 */ /* 0x000fe20008000f00 */
[----:B------:R-:W-:Y:S02]  /*132d0*/  ULOP3.LUT UR5, UR18, UR26, URZ, 0xc0, !UPT ;  /* 0x0000001a12057292 */ /* 0x000fe4000f8ec03f */
[----:B------:R-:W-:Y:S02]  /*132e0*/  UIADD3 UR7, -UR6, URZ, URZ ;  /* 0x0000003f06077290 */ /* 0x000fe4000fffe13f */
[----:B------:R-:W-:Y:S02]  /*132f0*/  UIMAD UR6, UR25, UR6, UR5 ;  /* 0x00000006190672a4 */ /* 0x000fe4000f8e0205 */
[----:B------:R-:W-:-:S02]  /*13300*/  ULOP3.LUT UR17, UR17, UR21, URZ, 0xc0, !UPT ;  /* 0x0000001511117292 */ /* 0x000fc4000f8ec03f */
[----:B------:R-:W-:Y:S02]  /*13310*/  UIMAD UR5, UR7, UR24, UR19 ;  /* 0x00000018070572a4 */ /* 0x000fe4000f8e0213 */
[----:B------:R-:W-:Y:S01]  /*13320*/  UISETP.NE.AND UP0, UPT, UR46, URZ, UPT ;  /* 0x0000003f2e00728c */ /* 0x000fe2000bf05270 */
[----:B------:R-:W-:Y:S01]  /*13330*/  ULDC UR7, c[0x0][0x610] ;  /* 0x0001840000077ab9 */ /* 0x000fe20000000800 */
[----:B------:R-:W-:Y:S02]  /*13340*/  UIMAD UR5, UR5, UR20, UR17 ;  /* 0x00000014050572a4 */ /* 0x000fe4000f8e0211 */
[----:B------:R-:W-:-:S04]  /*13350*/  UIMAD UR8, UR6, UR7, UR8 ;  /* 0x00000007060872a4 */ /* 0x000fc8000f8e0208 */
[----:B------:R-:W-:Y:S02]  /*13360*/  USEL UR6, UR5, UR8, !UP0 ;  /* 0x0000000805067287 */ /* 0x000fe4000c000000 */
[----:B------:R-:W-:-:S04]  /*13370*/  USEL UR8, UR8, UR5, !UP0 ;  /* 0x0000000508087287 */ /* 0x000fc8000c000000 */
[----:B------:R-:W-:Y:S02]  /*13380*/  IMAD.U32 R2, RZ, RZ, UR6 ;  /* 0x00000006ff027e24 */ /* 0x000fe4000f8e00ff */
[----:B------:R-:W-:-:S07]  /*13390*/  IMAD.U32 R4, RZ, RZ, UR8 ;  /* 0x00000008ff047e24 */ /* 0x000fce000f8e00ff */
.L_x_553:
[----:B------:R-:W-:-:S08]  /*133a0*/  NOP ;  /* 0x0000000000007918 */ /* 0x000fd00000000000 */
[----:B0-----:R-:W0:-:S00]  /*133b0*/  USETMAXREG.DEALLOC.CTAPOOL 0x18 ;  /* 0x00000018000079c8 */ /* 0x001e0000080e0500 */
[----:B------:R-:W-:-:S13]  /*133c0*/  ISETP.NE.AND P0, PT, RZ, UR9, PT ;  /* 0x00000009ff007c0c */ /* 0x000fda000bf05270 */
[----:B------:R-:W-:Y:S05]  /*133d0*/  @P0 EXIT ;  /* 0x000000000000094d */ /* 0x000fea0003800000 */
[----:B0-----:R-:W-:Y:S01]  /*133e0*/  LOP3.LUT P0, RZ, R0, 0xff, RZ, 0xc0, !PT ;  /* 0x000000ff00ff7812 */ /* 0x001fe2000780c0ff */
[----:B------:R-:W-:Y:S01]  /*133f0*/  IMAD.MOV.U32 R0, RZ, RZ, 0x1 ;  /* 0x00000001ff007424 */ /* 0x000fe200078e00ff */
[----:B------:R-:W-:-:S11]  /*13400*/  MOV R6, RZ ;  /* 0x000000ff00067202 */ /* 0x000fd60000000f00 */
[----:B------:R-:W-:Y:S05]  /*13410*/  @!P0 BRA `(.L_x_556) ;  /* 0x0000000c007c8947 */ /* 0x000fea0003800000 */
[----:B------:R-:W0:Y:S01]  /*13420*/  S2UR UR12, SR_CgaCtaId ;  /* 0x00000000000c79c3 */ /* 0x000e220000008800 */
[----:B------:R-:W-:Y:S01]  /*13430*/  ULDC UR4, c[0x0][0x28c] ;  /* 0x0000a30000047ab9 */ /* 0x000fe20000000800 */
[----:B------:R-:W-:Y:S01]  /*13440*/  ULDC UR6, c[0x0][0x658] ;  /* 0x0001960000067ab9 */ /* 0x000fe20000000800 */
[----:B------:R-:W-:Y:S01]  /*13450*/  UMOV UR7, 0xffffffff ;  /* 0xffffffff00077882 */ /* 0x000fe20000000000 */
[----:B------:R-:W-:Y:S01]  /*13460*/  UIADD3 UR10, UR4, 0x3f, URZ ;  /* 0x0000003f040a7890 */ /* 0x000fe2000fffe03f */
[----:B------:R-:W-:Y:S01]  /*13470*/  BSSY B0, `(.L_x_556) ;  /* 0x00000d9000007945 */ /* 0x000fe20003800000 */
[----:B------:R-:W-:Y:S01]  /*13480*/  ULDC UR5, c[0x0][0x600] ;  /* 0x0001800000057ab9 */ /* 0x000fe20000000800 */
[----:B------:R-:W-:Y:S01]  /*13490*/  UMOV UR9, 0x1 ;  /* 0x0000000100097882 */ /* 0x000fe20000000000 */
[----:B------:R-:W-:Y:S01]  /*134a0*/  USHF.L.U32 UR7, UR7, UR6, URZ ;  /* 0x0000000607077299 */ /* 0x000fe2000800063f */
[----:B------:R-:W-:Y:S01]  /*134b0*/  IMAD.MOV.U32 R10, RZ, RZ, 0x1 ;  /* 0x00000001ff0a7424 */ /* 0x000fe200078e00ff */
[----:B------:R-:W-:Y:S01]  /*134c0*/  UIADD3 UR4, UR5, -0x1, URZ ;  /* 0xffffffff05047890 */ /* 0x000fe2000fffe03f */
[----:B------:R-:W-:Y:S01]  /*134d0*/  IMAD.MOV.U32 R0, RZ, RZ, 0x1 ;  /* 0x00000001ff007424 */ /* 0x000fe200078e00ff */
[----:B------:R-:W-:Y:S01]  /*134e0*/  ULDC UR8, c[0x0][0xc] ;  /* 0x0000030000087ab9 */ /* 0x000fe20000000800 */
[----:B------:R-:W-:Y:S01]  /*134f0*/  USHF.L.U32 UR5, UR9, UR6, URZ ;  /* 0x0000000609057299 */ /* 0x000fe2000800063f */
[----:B------:R-:W-:Y:S01]  /*13500*/  MOV R6, RZ ;  /* 0x000000ff00067202 */ /* 0x000fe20000000f00 */
[----:B------:R-:W-:Y:S01]  /*13510*/  USHF.R.S32.HI UR11, URZ, 0x1f, UR10 ;  /* 0x0000001f3f0b7899 */ /* 0x000fe2000801140a */
[----:B------:R-:W-:Y:S01]  /*13520*/  ULDC UR9, c[0x0][0x10] ;  /* 0x0000040000097ab9 */ /* 0x000fe20000000800 */
[----:B------:R-:W-:-:S02]  /*13530*/  ULOP3.LUT UR6, URZ, UR7, URZ, 0x33, !UPT ;  /* 0x000000073f067292 */ /* 0x000fc4000f8e333f */
[----:B------:R-:W-:Y:S02]  /*13540*/  UIMAD.WIDE.U32 UR8, UR8, UR9, URZ ;  /* 0x00000009080872a5 */ /* 0x000fe4000f8e003f */
[----:B------:R-:W-:Y:S01]  /*13550*/  ULEA.HI UR11, UR11, UR10, URZ, 0x6 ;  /* 0x0000000a0b0b7291 */ /* 0x000fe2000f8f303f */
[----:B0-----:R-:W-:Y:S01]  /*13560*/  IMAD.U32 R7, RZ, RZ, UR12 ;  /* 0x0000000cff077e24 */ /* 0x001fe2000f8e00ff */
[----:B------:R-:W-:Y:S01]  /*13570*/  ULDC UR7, c[0x0][0x14] ;  /* 0x0000050000077ab9 */ /* 0x000fe20000000800 */
[----:B------:R-:W-:Y:S02]  /*13580*/  ULOP3.LUT UR26, UR40, 0x2, URZ, 0xfc, !UPT ;  /* 0x00000002281a7892 */ /* 0x000fe4000f8efc3f */
[----:B------:R-:W-:Y:S01]  /*13590*/  UIMAD.WIDE.U32 UR22, UR8, UR7, URZ ;  /* 0x00000007081672a5 */ /* 0x000fe2000f8e003f */
[----:B------:R-:W-:Y:S01]  /*135a0*/  LEA R8, R7, 0x180, 0xc ;  /* 0x0000018007087811 */ /* 0x000fe200078e60ff */
[----:B------:R-:W-:Y:S02]  /*135b0*/  UIMAD UR13, UR9, UR7, URZ ;  /* 0x00000007090d72a4 */ /* 0x000fe4000f8e023f */
[----:B------:R-:W-:-:S02]  /*135c0*/  USHF.R.S32.HI UR7, URZ, 0x6, UR11 ;  /* 0x000000063f077899 */ /* 0x000fc4000801140b */
[----:B------:R-:W-:Y:S02]  /*135d0*/  UIADD3 UR13, UR23, UR13, URZ ;  /* 0x0000000d170d7290 */ /* 0x000fe4000fffe03f */
[----:B------:R-:W-:Y:S01]  /*135e0*/  UIADD3 UR27, UR7, 0x1, URZ ;  /* 0x00000001071b7890 */ /* 0x000fe2000fffe03f */
[----:B------:R-:W-:-:S11]  /*135f0*/  ULDC.64 UR24, c[0x0][0x198] ;  /* 0x0000660000187ab9 */ /* 0x000fd60000000a00 */
.L_x_567:
[----:B------:R-:W-:-:S03]  /*13600*/  UMOV UR8, 0xffffffff ;  /* 0xffffffff00087882 */ /* 0x000fc60000000000 */
[----:B------:R-:W-:Y:S05]  /*13610*/  BRA.DIV UR8, `(.L_x_557) ;  /* 0x0000001208547947 */ /* 0x000fea000b800000 */
[----:B------:R-:W-:-:S13]  /*13620*/  ELECT P6, URZ, PT ;  /* 0x00000000003f782f */ /* 0x000fda00038c0000 */
.L_x_581:
[----:B------:R-:W0:Y:S01]  /*13630*/  LDC R3, c[0x0][0x28c] ;  /* 0x0000a300ff037b82 */ /* 0x000e220000000800 */
[----:B------:R-:W-:Y:S01]  /*13640*/  BSSY B1, `(.L_x_558) ;  /* 0x000003c000017945 */ /* 0x000fe20003800000 */
[----:B0-----:R-:W-:-:S13]  /*13650*/  ISETP.LT.OR P6, PT, R3, 0x1, !P6 ;  /* 0x000000010300780c */ /* 0x001fda00077c1670 */
[----:B------:R-:W-:Y:S05]  /*13660*/  @P6 BRA `(.L_x_559) ;  /* 0x0000000000e46947 */ /* 0x000fea0003800000 */
[----:B------:R-:W-:Y:S01]  /*13670*/  IMAD R4, R4, 0x4, R7 ;  /* 0x0000000404047824 */ /* 0x000fe200078e0207 */
[----:B------:R-:W-:Y:S01]  /*13680*/  MOV R14, RZ ;  /* 0x000000ff000e7202 */ /* 0x000fe20000000f00 */
[----:B------:R-:W-:Y:S02]  /*13690*/  IMAD.SHL.U32 R2, R2, 0x100, RZ ;  /* 0x0000010002027824 */ /* 0x000fe400078e00ff */
[----:B------:R-:W-:Y:S02]  /*136a0*/  IMAD.SHL.U32 R4, R4, 0x40, RZ ;  /* 0x0000004004047824 */ /* 0x000fe400078e00ff */
[----:B------:R-:W-:Y:S02]  /*136b0*/  IMAD.U32 R13, RZ, RZ, UR27 ;  /* 0x0000001bff0d7e24 */ /* 0x000fe4000f8e00ff */
[----:B------:R-:W-:Y:S02]  /*136c0*/  IMAD.MOV.U32 R3, RZ, RZ, R0 ;  /* 0x000000ffff037224 */ /* 0x000fe400078e0000 */
[----:B------:R-:W-:-:S07]  /*136d0*/  IMAD.MOV.U32 R5, RZ, RZ, R6 ;  /* 0x000000ffff057224 */ /* 0x000fce00078e0006 */
.L_x_562:
[----:B------:R-:W0:Y:S01]  /*136e0*/  S2UR UR8, SR_CgaCtaId ;  /* 0x00000000000879c3 */ /* 0x000e220000008800 */
[----:B------:R-:W-:Y:S01]  /*136f0*/  MOV R12, 0x400 ;  /* 0x00000400000c7802 */ /* 0x000fe20000000f00 */
[----:B------:R-:W1:Y:S01]  /*13700*/  S2R R15, SR_TID.X ;  /* 0x00000000000f7919 */ /* 0x000e620000002100 */
[----:B------:R-:W-:Y:S02]  /*13710*/  SHF.L.U32 R9, R3, 0x1f, RZ ;  /* 0x0000001f03097819 */ /* 0x000fe400000006ff */
[----:B0-----:R-:W-:-:S04]  /*13720*/  MOV R7, UR8 ;  /* 0x0000000800077c02 */ /* 0x001fc80008000f00 */
[----:B------:R-:W-:-:S05]  /*13730*/  LEA R16, R7, R12, 0x18 ;  /* 0x0000000c07107211 */ /* 0x000fca00078ec0ff */
[----:B------:R-:W-:Y:S01]  /*13740*/  IMAD R12, R5, 0x8, R16 ;  /* 0x00000008050c7824 */ /* 0x000fe200078e0210 */
[----:B-1----:R-:W-:-:S03]  /*13750*/  LOP3.LUT P1, RZ, R15, 0x7f, RZ, 0xc0, !PT ;  /* 0x0000007f0fff7812 */ /* 0x002fc6000782c0ff */
[----:B------:R-:W0:Y:S02]  /*13760*/  SYNCS.PHASECHK.TRANS64.TRYWAIT P0, [R12+URZ+0x38], R9 ;  /* 0x000038090c0075a7 */ /* 0x000e24000800017f */
[----:B0-----:R-:W-:Y:S08]  /*13770*/  @!P0 BRA `(.L_x_560) ;  /* 0x00000010001c8947 */ /* 0x001ff00003800000 */
.L_x_582:
[----:B0-----:R-:W0:Y:S01]  /*13780*/  @!P1 LDC R9, c[0x0][0x500] ;  /* 0x00014000ff099b82 */ /* 0x001e220000000800 */
[----:B------:R-:W-:-:S04]  /*13790*/  UPRMT UR8, UR26, 0x9910, URZ ;  /* 0x000099101a087896 */ /* 0x000fc8000800003f */
[----:B------:R-:W-:-:S06]  /*137a0*/  UISETP.NE.AND UP0, UPT, UR8, 0x2, UPT ;  /* 0x000000020800788c */ /* 0x000fcc000bf05270 */
[----:B------:R-:W-:Y:S01]  /*137b0*/  PLOP3.LUT P0, PT, PT, PT, UP0, 0x80, 0x0 ;  /* 0x000000000000781c */ /* 0x000fe20003f0f008 */
[----:B0-----:R0:W-:-:S12]  /*137c0*/  @!P1 SYNCS.ARRIVE.TRANS64 RZ, [R12+URZ], R9 ;  /* 0x000000090cff99a7 */ /* 0x0011d8000800003f */
[----:B------:R-:W-:Y:S05]  /*137d0*/  @P0 BRA `(.L_x_561) ;  /* 0x0000000000040947 */ /* 0x000fea0003800000 */
[----:B------:R-:W-:Y:S01]  /*137e0*/  BPT.TRAP 0x1 ;  /* 0x000000040000795c */ /* 0x000fe20000300000 */
.L_x_561:
[C---:B0-----:R-:W-:Y:S01]  /*137f0*/  IMAD R9, R5.reuse, 0x4000, R8 ;  /* 0x0000400005097824 */ /* 0x041fe200078e0208 */
[----:B------:R-:W-:Y:S01]  /*13800*/  R2UR UR15, R16 ;  /* 0x00000000100f72ca */ /* 0x000fe200000e0000 */
[----:B------:R-:W-:Y:S01]  /*13810*/  IMAD R16, R5, 0x4000, R16 ;  /* 0x0000400005107824 */ /* 0x000fe200078e0210 */
[----:B------:R-:W-:Y:S01]  /*13820*/  R2UR UR19, R4 ;  /* 0x00000000041372ca */ /* 0x000fe200000e0000 */
[----:B------:R-:W-:Y:S01]  /*13830*/  VIADD R13, R13, 0xffffffff ;  /* 0xffffffff0d0d7836 */ /* 0x000fe20000000000 */
[----:B------:R-:W-:Y:S01]  /*13840*/  R2UR UR8, R9 ;  /* 0x00000000090872ca */ /* 0x000fe200000e0000 */
[----:B------:R-:W-:Y:S01]  /*13850*/  UIADD3 UR14, UP0, UR24, 0xf0, URZ ;  /* 0x000000f0180e7890 */ /* 0x000fe2000ff1e03f */
[----:B------:R-:W-:Y:S01]  /*13860*/  R2UR UR11, R16 ;  /* 0x00000000100b72ca */ /* 0x000fe200000e0000 */
[----:B------:R-:W-:Y:S01]  /*13870*/  UIADD3 UR28, UP1, UR24, 0x1f0, URZ ;  /* 0x000001f0181c7890 */ /* 0x000fe2000ff3e03f */
[----:B------:R-:W-:Y:S01]  /*13880*/  R2UR UR9, R12 ;  /* 0x000000000c0972ca */ /* 0x000fe200000e0000 */
[----:B------:R-:W-:Y:S01]  /*13890*/  UMOV UR21, 0xf0000 ;  /* 0x000f000000157882 */ /* 0x000fe20000000000 */
[----:B------:R-:W-:Y:S01]  /*138a0*/  R2UR UR10, R14 ;  /* 0x000000000e0a72ca */ /* 0x000fe200000e0000 */
[----:B------:R-:W-:Y:S01]  /*138b0*/  UIADD3.X UR29, URZ, UR25, URZ, UP1, !UPT ;  /* 0x000000193f1d7290 */ /* 0x000fe20008ffe43f */
[----:B------:R-:W-:Y:S01]  /*138c0*/  R2UR UR12, R11 ;  /* 0x000000000b0c72ca */ /* 0x000fe200000e0000 */
[----:B------:R-:W-:Y:S01]  /*138d0*/  UMOV UR16, 0x0 ;  /* 0x0000000000107882 */ /* 0x000fe20000000000 */
[----:B------:R-:W-:Y:S01]  /*138e0*/  R2UR UR20, R2 ;  /* 0x00000000021472ca */ /* 0x000fe200000e0000 */
[----:B------:R-:W-:Y:S01]  /*138f0*/  UMOV UR17, 0x10000000 ;  /* 0x1000000000117882 */ /* 0x000fe20000000000 */
[----:B------:R-:W-:Y:S01]  /*13900*/  ISETP.GT.AND P1, PT, R13, 0x1, PT ;  /* 0x000000010d00780c */ /* 0x000fe20003f24270 */
[----:B------:R-:W-:Y:S01]  /*13910*/  UIADD3 UR8, UR15, UR8, URZ ;  /* 0x000000080f087290 */ /* 0x000fe2000fffe03f */
[----:B------:R-:W-:Y:S01]  /*13920*/  IADD3 R5, R5, 0x1, RZ ;  /* 0x0000000105057810 */ /* 0x000fe20007ffe0ff */
[----:B------:R-:W-:Y:S01]  /*13930*/  UIADD3.X UR15, URZ, UR25, URZ, UP0, !UPT ;  /* 0x000000193f0f7290 */ /* 0x000fe200087fe43f */
[----:B------:R-:W-:Y:S01]  /*13940*/  VIADD R14, R14, 0x40 ;  /* 0x000000400e0e7836 */ /* 0x000fe20000000000 */
[----:B------:R-:W-:Y:S01]  /*13950*/  UIADD3 UR18, UR11, 0x1c180, URZ ;  /* 0x0001c1800b127890 */ /* 0x000fe2000fffe03f */
[----:B------:R-:W-:-:S02]  /*13960*/  ISETP.NE.AND P0, PT, R5, 0x7, PT ;  /* 0x000000070500780c */ /* 0x000fc40003f05270 */
[----:B------:R-:W-:Y:S02]  /*13970*/  UMOV UR11, UR19 ;  /* 0x00000013000b7c82 */ /* 0x000fe40008000000 */
[----:B------:R-:W-:Y:S02]  /*13980*/  SEL R12, RZ, 0x1, P0 ;  /* 0x00000001ff0c7807 */ /* 0x000fe40000000000 */
[----:B------:R0:W-:Y:S01]  /*13990*/  UTMALDG.3D.MULTICAST [UR8], [UR14], UR21, desc[UR16] ;  /* 0x000010080e0073b4 */ /* 0x0001e20008011815 */
[----:B------:R-:W-:Y:S02]  /*139a0*/  SEL R5, R5, RZ, P0 ;  /* 0x000000ff05057207 */ /* 0x000fe40000000000 */
[----:B------:R-:W-:Y:S01]  /*139b0*/  LOP3.LUT R3, R3, R12, RZ, 0x3c, !PT ;  /* 0x0000000c03037212 */ /* 0x000fe200078e3cff */
[----:B0-----:R-:W-:Y:S01]  /*139c0*/  UMOV UR8, UR18 ;  /* 0x0000001200087c82 */ /* 0x001fe20008000000 */
[----:B------:R-:W-:Y:S02]  /*139d0*/  UMOV UR11, UR20 ;  /* 0x00000014000b7c82 */ /* 0x000fe40008000000 */
[----:B------:R0:W-:Y:S02]  /*139e0*/  UTMALDG.3D [UR8], [UR28], desc[UR16] ;  /* 0x000010081c0075b4 */ /* 0x0001e40008011000 */
[----:B0-----:R-:W-:Y:S05]  /*139f0*/  @P1 BRA `(.L_x_562) ;  /* 0xfffffffc00381947 */ /* 0x001fea000383ffff */
.L_x_559:
[----:B------:R-:W-:Y:S05]  /*13a00*/  BSYNC B1 ;  /* 0x0000000000017941 */ /* 0x000fea0003800000 */
.L_x_558:
[----:B------:R-:W2:Y:S01]  /*13a10*/  LDL.LU R16, [R1+0x200] ;  /* 0x0002000001107983 */ /* 0x000ea20000300800 */
[----:B------:R-:W-:Y:S01]  /*13a20*/  LOP3.LUT P1, RZ, R10, 0xff, RZ, 0xc0, !PT ;  /* 0x000000ff0aff7812 */ /* 0x000fe2000782c0ff */
[----:B------:R-:W-:Y:S01]  /*13a30*/  VIADD R6, R6, UR7 ;  /* 0x0000000706067c36 */ /* 0x000fe20008000000 */
[----:B------:R-:W-:Y:S01]  /*13a40*/  ULDC.64 UR8, c[0x0][0x650] ;  /* 0x0001940000087ab9 */ /* 0x000fe20000000a00 */
[----:B------:R-:W3:Y:S01]  /*13a50*/  LDL.LU R15, [R1+0x204] ;  /* 0x00020400010f7983 */ /* 0x000ee20000300800 */
[----:B------:R-:W-:Y:S01]  /*13a60*/  UISETP.GE.U32.AND UP0, UPT, UR7, 0x7, UPT ;  /* 0x000000070700788c */ /* 0x000fe2000bf06070 */
[C---:B------:R-:W-:Y:S01]  /*13a70*/  IMAD.WIDE.U32 R2, R6.reuse, 0x24924925, RZ ;  /* 0x2492492506027825 */ /* 0x040fe200078e00ff */
[C---:B------:R-:W-:Y:S01]  /*13a80*/  ISETP.GT.U32.AND P0, PT, R6.reuse, 0x6, PT ;  /* 0x000000060600780c */ /* 0x040fe20003f04070 */
[----:B------:R-:W-:Y:S01]  /*13a90*/  BSSY B1, `(.L_x_563) ;  /* 0x0000074000017945 */ /* 0x000fe20003800000 */
[----:B------:R-:W-:Y:S02]  /*13aa0*/  MOV R11, 0xffffffff ;  /* 0xffffffff000b7802 */ /* 0x000fe40000000f00 */
[----:B------:R-:W-:-:S02]  /*13ab0*/  IADD3 R2, R6, -R3, RZ ;  /* 0x8000000306027210 */ /* 0x000fc40007ffe0ff */
[----:B------:R-:W-:Y:S01]  /*13ac0*/  PRMT R10, RZ, 0x7610, R10 ;  /* 0x00007610ff0a7816 */ /* 0x000fe2000000000a */
[----:B------:R-:W0:Y:S01]  /*13ad0*/  @P1 S2R R7, SR_CgaCtaId ;  /* 0x0000000000071919 */ /* 0x000e220000008800 */
[----:B------:R-:W-:Y:S01]  /*13ae0*/  LEA.HI R2, R2, R3, RZ, 0x1f ;  /* 0x0000000302027211 */ /* 0x000fe200078ff8ff */
[----:B------:R-:W-:Y:S01]  /*13af0*/  IMAD.U32 R3, RZ, RZ, UR7 ;  /* 0x00000007ff037e24 */ /* 0x000fe2000f8e00ff */
[----:B------:R-:W-:-:S04]  /*13b00*/  @P1 MOV R4, 0x400 ;  /* 0x0000040000041802 */ /* 0x000fc80000000f00 */
[----:B------:R-:W-:-:S04]  /*13b10*/  ISETP.LT.U32.AND P0, PT, R3, 0x7, P0 ;  /* 0x000000070300780c */ /* 0x000fc80000701070 */
[----:B------:R-:W-:-:S04]  /*13b20*/  SEL R3, RZ, 0x1, !P0 ;  /* 0x00000001ff037807 */ /* 0x000fc80004000000 */
[----:B------:R-:W-:Y:S02]  /*13b30*/  LOP3.LUT R0, R0, R3, RZ, 0x3c, !PT ;  /* 0x0000000300007212 */ /* 0x000fe400078e3cff */
[----:B------:R-:W-:Y:S01]  /*13b40*/  SHF.R.U32.HI R3, RZ, 0x2, R2 ;  /* 0x00000002ff037819 */ /* 0x000fe20000011602 */
[----:B------:R-:W-:-:S04]  /*13b50*/  IMAD.MOV.U32 R2, RZ, RZ, -0x1 ;  /* 0xffffffffff027424 */ /* 0x000fc800078e00ff */
[----:B------:R-:W-:Y:S01]  /*13b60*/  IMAD R6, R3, -0x7, R6 ;  /* 0xfffffff903067824 */ /* 0x000fe200078e0206 */
[----:B0-----:R-:W-:-:S04]  /*13b70*/  @P1 LEA R4, R7, R4, 0x18 ;  /* 0x0000000407041211 */ /* 0x001fc800078ec0ff */
[----:B------:R0:W-:Y:S01]  /*13b80*/  @P1 SYNCS.ARRIVE.TRANS64.A1T0 RZ, [R4+URZ+0x88], RZ ;  /* 0x000088ff04ff19a7 */ /* 0x0001e2000810003f */
[----:B------:R-:W-:Y:S01]  /*13b90*/  PLOP3.LUT P1, PT, PT, PT, UP0, 0x80, 0x0 ;  /* 0x000000000000781c */ /* 0x000fe20003f2f008 */
[----:B0-----:R-:W-:-:S12]  /*13ba0*/  IMAD.MOV.U32 R4, RZ, RZ, -0x1 ;  /* 0xffffffffff047424 */ /* 0x001fd800078e00ff */
[--C-:B------:R-:W-:Y:S02]  /*13bb0*/  @P1 LOP3.LUT R0, R0, 0x1, R3.reuse, 0x78, !PT ;  /* 0x0000000100001812 */ /* 0x100fe400078e7803 */
[----:B------:R-:W-:Y:S02]  /*13bc0*/  PRMT R3, RZ, 0x7610, R3 ;  /* 0x00007610ff037816 */ /* 0x000fe40000000003 */
[----:B---3--:R-:W-:-:S04]  /*13bd0*/  IADD3 R15, P0, R15, UR22, RZ ;  /* 0x000000160f0f7c10 */ /* 0x008fc8000ff1e0ff */
[----:B--2---:R-:W-:Y:S01]  /*13be0*/  IADD3.X R16, R16, UR13, RZ, P0, !PT ;  /* 0x0000000d10107c10 */ /* 0x004fe200087fe4ff */
[----:B------:R0:W-:Y:S01]  /*13bf0*/  STL [R1+0x204], R15 ;  /* 0x0002040f01007387 */ /* 0x0001e20000100800 */
[----:B------:R-:W-:-:S03]  /*13c00*/  ISETP.GE.U32.AND P0, PT, R15, UR8, PT ;  /* 0x000000080f007c0c */ /* 0x000fc6000bf06070 */
[----:B------:R0:W-:Y:S01]  /*13c10*/  STL [R1+0x200], R16 ;  /* 0x0002001001007387 */ /* 0x0001e20000100800 */
[----:B------:R-:W-:-:S13]  /*13c20*/  ISETP.GE.U32.AND.EX P0, PT, R16, UR9, PT, P0 ;  /* 0x0000000910007c0c */ /* 0x000fda000bf06100 */
[----:B0-----:R-:W-:Y:S05]  /*13c30*/  @P0 BRA `(.L_x_564) ;  /* 0x0000000400640947 */ /* 0x001fea0003800000 */
[----:B------:R-:W0:Y:S01]  /*13c40*/  S2R R9, SR_CTAID.X ;  /* 0x0000000000097919 */ /* 0x000e220000002500 */
[----:B------:R-:W-:Y:S01]  /*13c50*/  ULDC UR8, c[0x0][0x150] ;  /* 0x0000540000087ab9 */ /* 0x000fe20000000800 */
[----:B------:R-:W1:Y:S01]  /*13c60*/  LDC R4, c[0x0][0x144] ;  /* 0x00005100ff047b82 */ /* 0x000e620000000800 */
[----:B------:R-:W-:Y:S01]  /*13c70*/  UISETP.NE.AND UP0, UPT, UR46, URZ, UPT ;  /* 0x0000003f2e00728c */ /* 0x000fe2000bf05270 */
[----:B------:R-:W2:Y:S01]  /*13c80*/  S2R R5, SR_CTAID.Y ;  /* 0x0000000000057919 */ /* 0x000ea20000002600 */
[----:B------:R-:W-:-:S04]  /*13c90*/  ULDC UR11, c[0x0][0x630] ;  /* 0x00018c00000b7ab9 */ /* 0x000fc80000000800 */
[----:B------:R-:W-:Y:S01]  /*13ca0*/  PLOP3.LUT P0, PT, PT, PT, UP0, 0x80, 0x0 ;  /* 0x000000000000781c */ /* 0x000fe20003f0f008 */
[----:B------:R-:W3:Y:S01]  /*13cb0*/  LDC R12, c[0x0][0x148] ;  /* 0x00005200ff0c7b82 */ /* 0x000ee20000000800 */
[----:B0-----:R-:W-:Y:S02]  /*13cc0*/  I2FP.F32.U32 R2, R9 ;  /* 0x0000000900027245 */ /* 0x001fe40000201000 */
[----:B--2---:R-:W-:-:S03]  /*13cd0*/  I2FP.F32.U32 R3, R5 ;  /* 0x0000000500037245 */ /* 0x004fc60000201000 */
[----:B------:R-:W-:Y:S01]  /*13ce0*/  FMUL R2, R2, UR8 ;  /* 0x0000000802027c20 */ /* 0x000fe20008400000 */
[----:B------:R-:W-:Y:S02]  /*13cf0*/  ULDC UR8, c[0x0][0x154] ;  /* 0x0000550000087ab9 */ /* 0x000fe40000000800 */
[----:B------:R-:W-:Y:S01]  /*13d00*/  FMUL R11, R3, UR8 ;  /* 0x00000008030b7c20 */ /* 0x000fe20008400000 */
[----:B------:R-:W-:Y:S02]  /*13d10*/  ULDC.64 UR8, c[0x0][0x628] ;  /* 0x00018a0000087ab9 */ /* 0x000fe40000000a00 */
[----:B------:R-:W0:Y:S08]  /*13d20*/  F2I.U32.TRUNC.NTZ R2, R2 ;  /* 0x0000000200027305 */ /* 0x000e30000020f000 */
[----:B------:R-:W2:Y:S01]  /*13d30*/  F2I.U32.TRUNC.NTZ R11, R11 ;  /* 0x0000000b000b7305 */ /* 0x000ea2000020f000 */
[----:B0-----:R-:W-:-:S02]  /*13d40*/  IMAD.MOV R3, RZ, RZ, -R2 ;  /* 0x000000ffff037224 */ /* 0x001fc400078e0a02 */
[----:B------:R-:W-:Y:S02]  /*13d50*/  IMAD.MOV.U32 R2, RZ, RZ, R15 ;  /* 0x000000ffff027224 */ /* 0x000fe400078e000f */
[----:B-1----:R-:W-:Y:S02]  /*13d60*/  IMAD R9, R4, R3, R9 ;  /* 0x0000000304097224 */ /* 0x002fe400078e0209 */
[----:B--2---:R-:W-:-:S04]  /*13d70*/  IMAD.MOV R3, RZ, RZ, -R11 ;  /* 0x000000ffff037224 */ /* 0x004fc800078e0a0b */
[----:B---3--:R-:W-:Y:S01]  /*13d80*/  @P0 IMAD R9, R12, R3, R5 ;  /* 0x000000030c090224 */ /* 0x008fe200078e0205 */
[----:B------:R-:W-:Y:S02]  /*13d90*/  ISETP.NE.U32.AND P0, PT, RZ, UR8, PT ;  /* 0x00000008ff007c0c */ /* 0x000fe4000bf05070 */
[----:B------:R-:W-:Y:S02]  /*13da0*/  MOV R3, R16 ;  /* 0x0000001000037202 */ /* 0x000fe40000000f00 */
[----:B------:R-:W-:-:S13]  /*13db0*/  ISETP.NE.AND.EX P0, PT, RZ, UR9, PT, P0 ;  /* 0x00000009ff007c0c */ /* 0x000fda000bf05300 */
[----:B------:R-:W-:Y:S05]  /*13dc0*/  @!P0 BRA `(.L_x_565) ;  /* 0x0000000000288947 */ /* 0x000fea0003800000 */
[----:B------:R-:W-:Y:S02]  /*13dd0*/  ULDC UR10, c[0x0][0x634] ;  /* 0x00018d00000a7ab9 */ /* 0x000fe40000000800 */
[----:B------:R-:W-:-:S05]  /*13de0*/  IADD3 R3, P0, R15, UR10, RZ ;  /* 0x0000000a0f037c10 */ /* 0x000fca000ff1e0ff */
[----:B------:R-:W-:-:S04]  /*13df0*/  IMAD.X R11, RZ, RZ, R16, P0 ;  /* 0x000000ffff0b7224 */ /* 0x000fc800000e0610 */
[----:B------:R-:W-:-:S04]  /*13e00*/  IMAD.WIDE.U32 R4, R11, UR8, RZ ;  /* 0x000000080b047c25 */ /* 0x000fc8000f8e00ff */
[----:B------:R-:W-:-:S04]  /*13e10*/  IMAD.WIDE.U32 R4, P0, R3, UR9, R4 ;  /* 0x0000000903047c25 */ /* 0x000fc8000f800004 */
[----:B------:R-:W-:-:S04]  /*13e20*/  IMAD.WIDE.U32 R2, R3, UR8, RZ ;  /* 0x0000000803027c25 */ /* 0x000fc8000f8e00ff */
[----:B------:R-:W-:Y:S01]  /*13e30*/  IMAD.MOV.U32 R2, RZ, RZ, R5 ;  /* 0x000000ffff027224 */ /* 0x000fe200078e0005 */
[----:B------:R-:W-:Y:S01]  /*13e40*/  IADD3 RZ, P1, R3, R4, RZ ;  /* 0x0000000403ff7210 */ /* 0x000fe20007f3e0ff */
[----:B------:R-:W-:-:S04]  /*13e50*/  IMAD.X R3, RZ, RZ, RZ, P0 ;  /* 0x000000ffff037224 */ /* 0x000fc800000e06ff */
[----:B------:R-:W-:-:S08]  /*13e60*/  IMAD.WIDE.U32.X R2, R11, UR9, R2, P1 ;  /* 0x000000090b027c25 */ /* 0x000fd000088e0402 */
.L_x_565:
[--C-:B------:R-:W-:Y:S01]  /*13e70*/  SHF.R.U64 R11, R2, UR11, R3.reuse ;  /* 0x0000000b020b7c19 */ /* 0x100fe20008001203 */
[----:B------:R-:W-:Y:S01]  /*13e80*/  ULDC.64 UR8, c[0x0][0x620] ;  /* 0x0001880000087ab9 */ /* 0x000fe20000000a00 */
[----:B------:R-:W-:Y:S01]  /*13e90*/  SHF.R.U32.HI R2, RZ, UR11, R3 ;  /* 0x0000000bff027c19 */ /* 0x000fe20008011603 */
[----:B------:R-:W-:Y:S01]  /*13ea0*/  IMAD.MOV.U32 R3, RZ, RZ, R16 ;  /* 0x000000ffff037224 */ /* 0x000fe200078e0010 */
[----:B------:R-:W-:Y:S01]  /*13eb0*/  IADD3 R13, P0, RZ, -R11, RZ ;  /* 0x8000000bff0d7210 */ /* 0x000fe20007f1e0ff */
[----:B------:R-:W-:-:S03]  /*13ec0*/  ULDC.64 UR10, c[0x0][0x640] ;  /* 0x00019000000a7ab9 */ /* 0x000fc60000000a00 */
[----:B------:R-:W-:Y:S02]  /*13ed0*/  IADD3.X R2, RZ, ~R2, RZ, P0, !PT ;  /* 0x80000002ff027210 */ /* 0x000fe400007fe4ff */
[----:B------:R-:W-:-:S03]  /*13ee0*/  ISETP.NE.U32.AND P0, PT, RZ, UR10, PT ;  /* 0x0000000aff007c0c */ /* 0x000fc6000bf05070 */
[----:B------:R-:W-:Y:S01]  /*13ef0*/  IMAD R2, R2, UR8, RZ ;  /* 0x0000000802027c24 */ /* 0x000fe2000f8e02ff */
[----:B------:R-:W-:-:S03]  /*13f00*/  ISETP.NE.AND.EX P0, PT, RZ, UR11, PT, P0 ;  /* 0x0000000bff007c0c */ /* 0x000fc6000bf05300 */
[----:B------:R-:W-:Y:S02]  /*13f10*/  IMAD R5, R13, UR9, R2 ;  /* 0x000000090d057c24 */ /* 0x000fe4000f8e0202 */
[----:B------:R-:W-:-:S04]  /*13f20*/  IMAD.MOV.U32 R2, RZ, RZ, R15 ;  /* 0x000000ffff027224 */ /* 0x000fc800078e000f */
[----:B------:R-:W-:Y:S01]  /*13f30*/  IMAD.WIDE.U32 R2, R13, UR8, R2 ;  /* 0x000000080d027c25 */ /* 0x000fe2000f8e0002 */
[----:B------:R-:W-:-:S03]  /*13f40*/  ULDC UR8, c[0x0][0x618] ;  /* 0x0001860000087ab9 */ /* 0x000fc60000000800 */
[----:B------:R-:W-:-:S05]  /*13f50*/  IMAD.IADD R3, R3, 0x1, R5 ;  /* 0x0000000103037824 */ /* 0x000fca00078e0205 */
[--C-:B------:R-:W-:Y:S02]  /*13f60*/  SHF.R.U64 R12, R2, UR8, R3.reuse ;  /* 0x00000008020c7c19 */ /* 0x100fe40008001203 */
[----:B------:R-:W-:Y:S01]  /*13f70*/  SHF.R.U32.HI R3, RZ, UR8, R3 ;  /* 0x00000008ff037c19 */ /* 0x000fe20008011603 */
[----:B------:R-:W-:-:S03]  /*13f80*/  ULDC UR8, c[0x0][0x608] ;  /* 0x0001820000087ab9 */ /* 0x000fc60000000800 */
[--C-:B------:R-:W-:Y:S02]  /*13f90*/  SHF.R.U32.HI R2, RZ, UR8, R3.reuse ;  /* 0x00000008ff027c19 */ /* 0x100fe40008011603 */
[----:B------:R-:W-:Y:S01]  /*13fa0*/  SHF.R.U64 R13, R12, UR8, R3 ;  /* 0x000000080c0d7c19 */ /* 0x000fe20008001203 */
[----:B------:R-:W-:Y:S02]  /*13fb0*/  ULDC UR8, c[0x0][0x658] ;  /* 0x0001960000087ab9 */ /* 0x000fe40000000800 */
[--C-:B------:R-:W-:Y:S02]  /*13fc0*/  SHF.R.U32.HI R15, RZ, UR8, R2.reuse ;  /* 0x00000008ff0f7c19 */ /* 0x100fe40008011602 */
[----:B------:R-:W-:-:S03]  /*13fd0*/  SHF.R.U64 R14, R13, UR8, R2 ;  /* 0x000000080d0e7c19 */ /* 0x000fc60008001202 */
[----:B------:R-:W-:Y:S01]  /*13fe0*/  IMAD.MOV.U32 R3, RZ, RZ, R15 ;  /* 0x000000ffff037224 */ /* 0x000fe200078e000f */
[----:B------:R-:W-:Y:S01]  /*13ff0*/  MOV R2, R14 ;  /* 0x0000000e00027202 */ /* 0x000fe20000000f00 */
[----:B------:R-:W-:Y:S06]  /*14000*/  @!P0 BRA `(.L_x_566) ;  /* 0x0000000000288947 */ /* 0x000fec0003800000 */
[----:B------:R-:W-:Y:S02]  /*14010*/  ULDC UR8, c[0x0][0x64c] ;  /* 0x0001930000087ab9 */ /* 0x000fe40000000800 */
[----:B------:R-:W-:-:S05]  /*14020*/  IADD3 R3, P0, R14, UR8, RZ ;  /* 0x000000080e037c10 */ /* 0x000fca000ff1e0ff */
[----:B------:R-:W-:-:S04]  /*14030*/  IMAD.X R15, RZ, RZ, R15, P0 ;  /* 0x000000ffff0f7224 */ /* 0x000fc800000e060f */
[----:B------:R-:W-:-:S04]  /*14040*/  IMAD.WIDE.U32 R4, R15, UR10, RZ ;  /* 0x0000000a0f047c25 */ /* 0x000fc8000f8e00ff */
[----:B------:R-:W-:-:S04]  /*14050*/  IMAD.WIDE.U32 R4, P0, R3, UR11, R4 ;  /* 0x0000000b03047c25 */ /* 0x000fc8000f800004 */
[----:B------:R-:W-:Y:S01]  /*14060*/  IMAD.WIDE.U32 R2, R3, UR10, RZ ;  /* 0x0000000a03027c25 */ /* 0x000fe2000f8e00ff */
[----:B------:R-:W-:-:S04]  /*14070*/  MOV R2, R5 ;  /* 0x0000000500027202 */ /* 0x000fc80000000f00 */
[----:B------:R-:W-:Y:S01]  /*14080*/  IADD3 RZ, P1, R3, R4, RZ ;  /* 0x0000000403ff7210 */ /* 0x000fe20007f3e0ff */
[----:B------:R-:W-:-:S04]  /*14090*/  IMAD.X R3, RZ, RZ, RZ, P0 ;  /* 0x000000ffff037224 */ /* 0x000fc800000e06ff */
[----:B------:R-:W-:-:S08]  /*140a0*/  IMAD.WIDE.U32.X R2, R15, UR11, R2, P1 ;  /* 0x0000000b0f027c25 */ /* 0x000fd000088e0402 */
.L_x_566:
[----:B------:R-:W-:Y:S01]  /*140b0*/  ULDC UR8, c[0x0][0x648] ;  /* 0x0001920000087ab9 */ /* 0x000fe20000000800 */
[----:B------:R-:W-:Y:S01]  /*140c0*/  LOP3.LUT R13, R13, UR6, RZ, 0xc0, !PT ;  /* 0x000000060d0d7c12 */ /* 0x000fe2000f8ec0ff */
[----:B------:R-:W-:Y:S01]  /*140d0*/  UISETP.NE.AND UP0, UPT, UR46, URZ, UPT ;  /* 0x0000003f2e00728c */ /* 0x000fe2000bf05270 */
[----:B------:R-:W-:Y:S01]  /*140e0*/  SHF.R.U64 R2, R2, UR8, R3 ;  /* 0x0000000802027c19 */ /* 0x000fe20008001203 */
[----:B------:R-:W-:-:S04]  /*140f0*/  ULDC UR8, c[0x0][0x638] ;  /* 0x00018e0000087ab9 */ /* 0x000fc80000000800 */
[----:B------:R-:W-:Y:S01]  /*14100*/  IMAD.MOV R3, RZ, RZ, -R2 ;  /* 0x000000ffff037224 */ /* 0x000fe200078e0a02 */
[----:B------:R-:W-:Y:S01]  /*14110*/  PLOP3.LUT P0, PT, PT, PT, UP0, 0x40, 0x0 ;  /* 0x000000000000781c */ /* 0x000fe20003f0e808 */
[----:B------:R-:W-:Y:S01]  /*14120*/  IMAD R4, R2, UR5, R13 ;  /* 0x0000000502047c24 */ /* 0x000fe2000f8e020d */
[----:B------:R-:W-:Y:S01]  /*14130*/  PLOP3.LUT P1, PT, PT, PT, UP0, 0x40, 0x0 ;  /* 0x000000000000781c */ /* 0x000fe20003f2e808 */
[----:B------:R-:W-:Y:S01]  /*14140*/  IMAD R14, R3, UR8, R14 ;  /* 0x00000008030e7c24 */ /* 0x000fe2000f8e020e */
[----:B------:R-:W-:Y:S01]  /*14150*/  ULDC UR8, c[0x0][0x610] ;  /* 0x0001840000087ab9 */ /* 0x000fe20000000800 */
[----:B------:R-:W-:Y:S01]  /*14160*/  LOP3.LUT R3, R12, UR4, RZ, 0xc0, !PT ;  /* 0x000000040c037c12 */ /* 0x000fe2000f8ec0ff */
[----:B------:R-:W-:Y:S01]  /*14170*/  IMAD R9, R4, UR8, R9 ;  /* 0x0000000804097c24 */ /* 0x000fe2000f8e0209 */
[----:B------:R-:W-:-:S03]  /*14180*/  ULDC UR8, c[0x0][0x600] ;  /* 0x0001800000087ab9 */ /* 0x000fc60000000800 */
[----:B------:R-:W-:Y:S02]  /*14190*/  IMAD R14, R14, UR8, R3 ;  /* 0x000000080e0e7c24 */ /* 0x000fe4000f8e0203 */
[----:B------:R-:W-:-:S03]  /*141a0*/  IMAD.MOV.U32 R3, RZ, RZ, 0x1 ;  /* 0x00000001ff037424 */ /* 0x000fc600078e00ff */
[----:B------:R-:W-:Y:S02]  /*141b0*/  SEL R2, R14, R9, P0 ;  /* 0x000000090e027207 */ /* 0x000fe40000000000 */
[----:B------:R-:W-:-:S07]  /*141c0*/  SEL R4, R9, R14, P1 ;  /* 0x0000000e09047207 */ /* 0x000fce0000800000 */
.L_x_564:
[----:B------:R-:W-:Y:S05]  /*141d0*/  BSYNC B1 ;  /* 0x0000000000017941 */ /* 0x000fea0003800000 */
.L_x_563:
[----:B------:R-:W-:-:S13]  /*141e0*/  LOP3.LUT P0, RZ, R3, 0xff, RZ, 0xc0, !PT ;  /* 0x000000ff03ff7812 */ /* 0x000fda000780c0ff */
[----:B------:R-:W-:Y:S05]  /*141f0*/  @P0 BRA `(.L_x_567) ;  /* 0xfffffff400000947 */ /* 0x000fea000383ffff */
[----:B------:R-:W-:Y:S05]  /*14200*/  BSYNC B0 ;  /* 0x0000000000007941 */ /* 0x000fea0003800000 */
.L_x_556:
[----:B------:R-:W-:-:S03]  /*14210*/  UMOV UR8, 0xffffffff ;  /* 0xffffffff00087882 */ /* 0x000fc60000000000 */
[----:B------:R-:W-:Y:S05]  /*14220*/  BRA.DIV UR8, `(.L_x_568) ;  /* 0x0000000608847947 */ /* 0x000fea000b800000 */
[----:B------:R-:W-:-:S13]  /*14230*/  ELECT P6, URZ, PT ;  /* 0x00000000003f782f */ /* 0x000fda00038c0000 */
.L_x_585:
[----:B------:R-:W-:Y:S04]  /*14240*/  BSSY B0, `(.L_x_569) ;  /* 0x0000047000007945 */ /* 0x000fe80003800000 */
[----:B------:R-:W-:Y:S05]  /*14250*/  @!P6 BRA `(.L_x_570) ;  /* 0x000000040014e947 */ /* 0x000fea0003800000 */
[----:B------:R-:W-:-:S04]  /*14260*/  ULOP3.LUT UR8, UR40, 0x2, URZ, 0xfc, !UPT ;  /* 0x0000000228087892 */ /* 0x000fc8000f8efc3f */
[----:B------:R-:W-:-:S06]  /*14270*/  UISETP.NE.AND UP0, UPT, UR8, 0x3, UPT ;  /* 0x000000030800788c */ /* 0x000fcc000bf05270 */
[----:B------:R-:W-:-:S13]  /*14280*/  PLOP3.LUT P0, PT, PT, PT, UP0, 0x80, 0x0 ;  /* 0x000000000000781c */ /* 0x000fda0003f0f008 */
[----:B------:R-:W-:Y:S05]  /*14290*/  @!P0 BRA `(.L_x_571) ;  /* 0x0000000000048947 */ /* 0x000fea0003800000 */
[----:B------:R-:W-:Y:S01]  /*142a0*/  BPT.TRAP 0x1 ;  /* 0x000000040000795c */ /* 0x000fe20000300000 */
.L_x_571:
[----:B------:R-:W0:Y:S01]  /*142b0*/  S2R R3, SR_CgaCtaId ;  /* 0x0000000000037919 */ /* 0x000e220000008800 */
[----:B------:R-:W-:-:S04]  /*142c0*/  MOV R2, 0x400 ;  /* 0x0000040000027802 */ /* 0x000fc80000000f00 */
[----:B0-----:R-:W-:Y:S02]  /*142d0*/  LEA R3, R3, R2, 0x18 ;  /* 0x0000000203037211 */ /* 0x001fe400078ec0ff */
[----:B------:R-:W-:-:S03]  /*142e0*/  SHF.L.U32 R2, R0, 0x1f, RZ ;  /* 0x0000001f00027819 */ /* 0x000fc600000006ff */
[----:B------:R-:W-:-:S05]  /*142f0*/  VIADD R3, R3, 0x38 ;  /* 0x0000003803037836 */ /* 0x000fca0000000000 */
[----:B------:R-:W-:-:S04]  /*14300*/  LEA R5, R6, R3, 0x3 ;  /* 0x0000000306057211 */ /* 0x000fc800078e18ff */
[----:B------:R-:W0:Y:S02]  /*14310*/  SYNCS.PHASECHK.TRANS64.TRYWAIT P0, [R5+URZ], R2 ;  /* 0x00000002050075a7 */ /* 0x000e24000800017f */
[----:B0-----:R-:W-:Y:S05]  /*14320*/  @!P0 BRA `(.L_x_572) ;  /* 0x0000000400648947 */ /* 0x001fea0003800000 */
.L_x_586:
[----:B------:R-:W-:-:S05]  /*14330*/  VIADD R6, R6, 0x1 ;  /* 0x0000000106067836 */ /* 0x000fca0000000000 */
[----:B------:R-:W-:-:S04]  /*14340*/  ISETP.NE.AND P0, PT, R6, 0x7, PT ;  /* 0x000000070600780c */ /* 0x000fc80003f05270 */
[----:B0-----:R-:W-:Y:S02]  /*14350*/  SEL R5, RZ, 0x1, P0 ;  /* 0x00000001ff057807 */ /* 0x001fe40000000000 */
[----:B------:R-:W-:Y:S02]  /*14360*/  SEL R6, R6, RZ, P0 ;  /* 0x000000ff06067207 */ /* 0x000fe40000000000 */
[----:B------:R-:W-:-:S03]  /*14370*/  LOP3.LUT R5, R0, R5, RZ, 0x3c, !PT ;  /* 0x0000000500057212 */ /* 0x000fc600078e3cff */
[----:B------:R-:W-:Y:S01]  /*14380*/  IMAD R7, R6, 0x8, R3 ;  /* 0x0000000806077824 */ /* 0x000fe200078e0203 */
[----:B------:R-:W-:-:S04]  /*14390*/  SHF.L.U32 R0, R5, 0x1f, RZ ;  /* 0x0000001f05007819 */ /* 0x000fc800000006ff */
[----:B------:R-:W0:Y:S02]  /*143a0*/  SYNCS.PHASECHK.TRANS64.TRYWAIT P0, [R7+URZ], R0 ;  /* 0x00000000070075a7 */ /* 0x000e24000800017f */
[----:B0-----:R-:W-:Y:S05]  /*143b0*/  @!P0 BRA `(.L_x_573) ;  /* 0x0000000400548947 */ /* 0x001fea0003800000 */
.L_x_587:
[----:B0-----:R-:W-:-:S05]  /*143c0*/  VIADD R0, R6, 0x1 ;  /* 0x0000000106007836 */ /* 0x001fca0000000000 */
[----:B------:R-:W-:-:S04]  /*143d0*/  ISETP.NE.AND P0, PT, R0, 0x7, PT ;  /* 0x000000070000780c */ /* 0x000fc80003f05270 */
[----:B------:R-:W-:Y:S02]  /*143e0*/  SEL R2, RZ, 0x1, P0 ;  /* 0x00000001ff027807 */ /* 0x000fe40000000000 */
[----:B------:R-:W-:Y:S02]  /*143f0*/  SEL R4, R0, RZ, P0 ;  /* 0x000000ff00047207 */ /* 0x000fe40000000000 */
[----:B------:R-:W-:Y:S02]  /*14400*/  LOP3.LUT R5, R5, R2, RZ, 0x3c, !PT ;  /* 0x0000000205057212 */ /* 0x000fe400078e3cff */
[----:B------:R-:W-:Y:S02]  /*14410*/  LEA R7, R4, R3, 0x3 ;  /* 0x0000000304077211 */ /* 0x000fe400078e18ff */
[----:B------:R-:W-:-:S04]  /*14420*/  SHF.L.U32 R0, R5, 0x1f, RZ ;  /* 0x0000001f05007819 */ /* 0x000fc800000006ff */
[----:B------:R-:W0:Y:S02]  /*14430*/  SYNCS.PHASECHK.TRANS64.TRYWAIT P0, [R7+URZ], R0 ;  /* 0x00000000070075a7 */ /* 0x000e24000800017f */
[----:B0-----:R-:W-:Y:S05]  /*14440*/  @!P0 BRA `(.L_x_574) ;  /* 0x0000000400448947 */ /* 0x001fea0003800000 */
.L_x_588:
[----:B0-----:R-:W-:-:S05]  /*14450*/  VIADD R0, R4, 0x1 ;  /* 0x0000000104007836 */ /* 0x001fca0000000000 */
[----:B------:R-:W-:-:S04]  /*14460*/  ISETP.NE.AND P0, PT, R0, 0x7, PT ;  /* 0x000000070000780c */ /* 0x000fc80003f05270 */
[----:B------:R-:W-:Y:S02]  /*14470*/  SEL R2, RZ, 0x1, P0 ;  /* 0x00000001ff027807 */ /* 0x000fe40000000000 */
[----:B------:R-:W-:Y:S02]  /*14480*/  SEL R4, R0, RZ, P0 ;  /* 0x000000ff00047207 */ /* 0x000fe40000000000 */
[----:B------:R-:W-:-:S03]  /*14490*/  LOP3.LUT R5, R5, R2, RZ, 0x3c, !PT ;  /* 0x0000000205057212 */ /* 0x000fc600078e3cff */
[----:B------:R-:W-:Y:S01]  /*144a0*/  IMAD R7, R4, 0x8, R3 ;  /* 0x0000000804077824 */ /* 0x000fe200078e0203 */
[----:B------:R-:W-:-:S04]  /*144b0*/  SHF.L.U32 R0, R5, 0x1f, RZ ;  /* 0x0000001f05007819 */ /* 0x000fc800000006ff */
[----:B------:R-:W0:Y:S02]  /*144c0*/  SYNCS.PHASECHK.TRANS64.TRYWAIT P0, [R7+URZ], R0 ;  /* 0x00000000070075a7 */ /* 0x000e24000800017f */
[----:B0-----:R-:W-:Y:S05]  /*144d0*/  @!P0 BRA `(.L_x_575) ;  /* 0x0000000400348947 */ /* 0x001fea0003800000 */
.L_x_589:
        /* <DEDUP_REMOVED lines=9> */
.L_x_590:
        /* <DEDUP_REMOVED lines=9> */
.L_x_591:
[----:B0-----:R-:W-:-:S05]  /*14600*/  VIADD R0, R4, 0x1 ;  /* 0x0000000104007836 */ /* 0x001fca0000000000 */
[----:B------:R-:W-:-:S04]  /*14610*/  ISETP.NE.AND P0, PT, R0, 0x7, PT ;  /* 0x000000070000780c */ /* 0x000fc80003f05270 */
[----:B------:R-:W-:Y:S02]  /*14620*/  SEL R2, RZ, 0x1, P0 ;  /* 0x00000001ff027807 */ /* 0x000fe40000000000 */
[----:B------:R-:W-:Y:S02]  /*14630*/  SEL R0, R0, RZ, P0 ;  /* 0x000000ff00007207 */ /* 0x000fe40000000000 */
[----:B------:R-:W-:Y:S02]  /*14640*/  LOP3.LUT R2, R5, R2, RZ, 0x3c, !PT ;  /* 0x0000000205027212 */ /* 0x000fe400078e3cff */
[----:B------:R-:W-:Y:S02]  /*14650*/  LEA R3, R0, R3, 0x3 ;  /* 0x0000000300037211 */ /* 0x000fe400078e18ff */
[----:B------:R-:W-:-:S07]  /*14660*/  SHF.L.U32 R0, R2, 0x1f, RZ ;  /* 0x0000001f02007819 */ /* 0x000fce00000006ff */
.L_x_578:
[----:B0-----:R0:W1:Y:S02]  /*14670*/  SYNCS.PHASECHK.TRANS64.TRYWAIT P0, [R3+URZ], R0 ;  /* 0x00000000030075a7 */ /* 0x001064000800017f */
[----:B-1----:R-:W-:Y:S05]  /*14680*/  @!P0 NANOSLEEP.SYNCS 0x989680 ;  /* 0x009896800000895d */ /* 0x002fea0003900000 */
[----:B------:R-:W1:Y:S02]  /*14690*/  @!P0 SYNCS.PHASECHK.TRANS64 P0, [R3+URZ], R0 ;  /* 0x00000000030085a7 */ /* 0x000e64000800007f */
[----:B-1----:R-:W-:Y:S05]  /*146a0*/  @!P0 BRA `(.L_x_578) ;  /* 0xfffffffc00f08947 */ /* 0x002fea000383ffff */
.L_x_570:
[----:B------:R-:W-:Y:S05]  /*146b0*/  BSYNC B0 ;  /* 0x0000000000007941 */ /* 0x000fea0003800000 */
.L_x_569:
[----:B------:R-:W-:Y:S05]  /*146c0*/  EXIT ;  /* 0x000000000000794d */ /* 0x000fea0003800000 */
.L_x_21:
[----:B--2---:R2:W3:Y:S02]  /*146d0*/  SYNCS.PHASECHK.TRANS64.TRYWAIT P1, [R3+URZ], R2 ;  /* 0x00000002030075a7 */ /* 0x0044e4000802017f */
[----:B---3--:R-:W-:Y:S05]  /*146e0*/  @!P1 NANOSLEEP.SYNCS 0x989680 ;  /* 0x009896800000995d */ /* 0x008fea0003900000 */
[----:B------:R-:W3:Y:S02]  /*146f0*/  @!P1 SYNCS.PHASECHK.TRANS64 P1, [R3+URZ], R2 ;  /* 0x00000002030095a7 */ /* 0x000ee4000802007f */
[----:B---3--:R-:W-:Y:S05]  /*14700*/  @!P1 BRA `(.L_x_21) ;  /* 0xfffffffc00f09947 */ /* 0x008fea000383ffff */
[----:B------:R-:W-:Y:S05]  /*14710*/  BRA `(.L_x_20) ;  /* 0xfffffecc00f87947 */ /* 0x000fea000383ffff */
.L_x_26:
[----:B-1----:R1:W2:Y:S02]  /*14720*/  SYNCS.PHASECHK.TRANS64.TRYWAIT P1, [R4+URZ], R5 ;  /* 0x00000005040075a7 */ /* 0x0022a4000802017f */
[----:B--2---:R-:W-:Y:S05]  /*14730*/  @!P1 NANOSLEEP.SYNCS 0x989680 ;  /* 0x009896800000995d */ /* 0x004fea0003900000 */
[----:B------:R-:W2:Y:S02]  /*14740*/  @!P1 SYNCS.PHASECHK.TRANS64 P1, [R4+URZ], R5 ;  /* 0x00000005040095a7 */ /* 0x000ea4000802007f */
[----:B--2---:R-:W-:Y:S05]  /*14750*/  @!P1 BRA `(.L_x_26) ;  /* 0xfffffffc00f09947 */ /* 0x004fea000383ffff */
[----:B------:R-:W-:Y:S05]  /*14760*/  BRA `(.L_x_25) ;  /* 0xfffffee4004c7947 */ /* 0x000fea000383ffff */
.L_x_557:
[----:B------:R-:W-:Y:S01]  /*14770*/  BSSY B1, `(.L_x_579) ;  /* 0x0000006000017945 */ /* 0x000fe20003800000 */
[----:B------:R-:W-:-:S07]  /*14780*/  IMAD.MOV.U32 R15, RZ, RZ, -0x1 ;  /* 0xffffffffff0f7424 */ /* 0x000fce00078e00ff */
[----:B------:R-:W-:Y:S05]  /*14790*/  WARPSYNC.COLLECTIVE R15, `(.L_x_580) ;  /* 0x000000000f0c7348 */ /* 0x000fea0003c00000 */
[----:B------:R-:W-:Y:S02]  /*147a0*/  ELECT P6, UR62, PT ;  /* 0x00000000003e782f */ /* 0x000fe400038c0000 */
[----:B------:R-:W-:Y:S01]  /*147b0*/  MOV R14, UR62 ;  /* 0x0000003e000e7c02 */ /* 0x000fe20008000f00 */
[----:B------:R-:W-:Y:S10]  /*147c0*/  ENDCOLLECTIVE ;  /* 0x000000000000791b */ /* 0x000ff40003800000 */
.L_x_580:
[----:B------:R-:W-:Y:S05]  /*147d0*/  BSYNC B1 ;  /* 0x0000000000017941 */ /* 0x000fea0003800000 */
.L_x_579:
[----:B------:R-:W-:Y:S05]  /*147e0*/  BRA `(.L_x_581) ;  /* 0xffffffec00907947 */ /* 0x000fea000383ffff */
.L_x_560:
[----:B0-----:R0:W1:Y:S02]  /*147f0*/  SYNCS.PHASECHK.TRANS64.TRYWAIT P0, [R12+URZ+0x38], R9 ;  /* 0x000038090c0075a7 */ /* 0x001064000800017f */
[----:B-1----:R-:W-:Y:S05]  /*14800*/  @!P0 NANOSLEEP.SYNCS 0x989680 ;  /* 0x009896800000895d */ /* 0x002fea0003900000 */
[----:B------:R-:W1:Y:S02]  /*14810*/  @!P0 SYNCS.PHASECHK.TRANS64 P0, [R12+URZ+0x38], R9 ;  /* 0x000038090c0085a7 */ /* 0x000e64000800007f */
[----:B-1----:R-:W-:Y:S05]  /*14820*/  @!P0 BRA `(.L_x_560) ;  /* 0xfffffffc00f08947 */ /* 0x002fea000383ffff */
[----:B------:R-:W-:Y:S05]  /*14830*/  BRA `(.L_x_582) ;  /* 0xffffffec00d07947 */ /* 0x000fea000383ffff */
.L_x_568:
[----:B------:R-:W-:Y:S01]  /*14840*/  BSSY B0, `(.L_x_583) ;  /* 0x0000006000007945 */ /* 0x000fe20003800000 */
[----:B------:R-:W-:-:S07]  /*14850*/  IMAD.MOV.U32 R15, RZ, RZ, -0x1 ;  /* 0xffffffffff0f7424 */ /* 0x000fce00078e00ff */
[----:B------:R-:W-:Y:S05]  /*14860*/  WARPSYNC.COLLECTIVE R15, `(.L_x_584) ;  /* 0x000000000f0c7348 */ /* 0x000fea0003c00000 */
[----:B------:R-:W-:Y:S02]  /*14870*/  ELECT P6, UR62, PT ;  /* 0x00000000003e782f */ /* 0x000fe400038c0000 */
[----:B------:R-:W-:Y:S01]  /*14880*/  MOV R14, UR62 ;  /* 0x0000003e000e7c02 */ /* 0x000fe20008000f00 */
[----:B------:R-:W-:Y:S10]  /*14890*/  ENDCOLLECTIVE ;  /* 0x000000000000791b */ /* 0x000ff40003800000 */
.L_x_584:
[----:B------:R-:W-:Y:S05]  /*148a0*/  BSYNC B0 ;  /* 0x0000000000007941 */ /* 0x000fea0003800000 */
.L_x_583:
[----:B------:R-:W-:Y:S05]  /*148b0*/  BRA `(.L_x_585) ;  /* 0xfffffff800607947 */ /* 0x000fea000383ffff */
.L_x_572:
[----:B0-----:R0:W1:Y:S02]  /*148c0*/  SYNCS.PHASECHK.TRANS64.TRYWAIT P0, [R5+URZ], R2 ;  /* 0x00000002050075a7 */ /* 0x001064000800017f */
[----:B-1----:R-:W-:Y:S05]  /*148d0*/  @!P0 NANOSLEEP.SYNCS 0x989680 ;  /* 0x009896800000895d */ /* 0x002fea0003900000 */
[----:B------:R-:W1:Y:S02]  /*148e0*/  @!P0 SYNCS.PHASECHK.TRANS64 P0, [R5+URZ], R2 ;  /* 0x00000002050085a7 */ /* 0x000e64000800007f */
[----:B-1----:R-:W-:Y:S05]  /*148f0*/  @!P0 BRA `(.L_x_572) ;  /* 0xfffffffc00f08947 */ /* 0x002fea000383ffff */
[----:B------:R-:W-:Y:S05]  /*14900*/  BRA `(.L_x_586) ;  /* 0xfffffff800887947 */ /* 0x000fea000383ffff */
.L_x_573:
[----:B0-----:R0:W1:Y:S02]  /*14910*/  SYNCS.PHASECHK.TRANS64.TRYWAIT P0, [R7+URZ], R0 ;  /* 0x00000000070075a7 */ /* 0x001064000800017f */
[----:B-1----:R-:W-:Y:S05]  /*14920*/  @!P0 NANOSLEEP.SYNCS 0x989680 ;  /* 0x009896800000895d */ /* 0x002fea0003900000 */
[----:B------:R-:W1:Y:S02]  /*14930*/  @!P0 SYNCS.PHASECHK.TRANS64 P0, [R7+URZ], R0 ;  /* 0x00000000070085a7 */ /* 0x000e64000800007f */
[----:B-1----:R-:W-:Y:S05]  /*14940*/  @!P0 BRA `(.L_x_573) ;  /* 0xfffffffc00f08947 */ /* 0x002fea000383ffff */
[----:B------:R-:W-:Y:S05]  /*14950*/  BRA `(.L_x_587) ;  /* 0xfffffff800987947 */ /* 0x000fea000383ffff */
.L_x_574:
[----:B0-----:R0:W1:Y:S02]  /*14960*/  SYNCS.PHASECHK.TRANS64.TRYWAIT P0, [R7+URZ], R0 ;  /* 0x00000000070075a7 */ /* 0x001064000800017f */
[----:B-1----:R-:W-:Y:S05]  /*14970*/  @!P0 NANOSLEEP.SYNCS 0x989680 ;  /* 0x009896800000895d */ /* 0x002fea0003900000 */
[----:B------:R-:W1:Y:S02]  /*14980*/  @!P0 SYNCS.PHASECHK.TRANS64 P0, [R7+URZ], R0 ;  /* 0x00000000070085a7 */ /* 0x000e64000800007f */
[----:B-1----:R-:W-:Y:S05]  /*14990*/  @!P0 BRA `(.L_x_574) ;  /* 0xfffffffc00f08947 */ /* 0x002fea000383ffff */
[----:B------:R-:W-:Y:S05]  /*149a0*/  BRA `(.L_x_588) ;  /* 0xfffffff800a87947 */ /* 0x000fea000383ffff */
.L_x_575:
[----:B0-----:R0:W1:Y:S02]  /*149b0*/  SYNCS.PHASECHK.TRANS64.TRYWAIT P0, [R7+URZ], R0 ;  /* 0x00000000070075a7 */ /* 0x001064000800017f */
[----:B-1----:R-:W-:Y:S05]  /*149c0*/  @!P0 NANOSLEEP.SYNCS 0x989680 ;  /* 0x009896800000895d */ /* 0x002fea0003900000 */
[----:B------:R-:W1:Y:S02]  /*149d0*/  @!P0 SYNCS.PHASECHK.TRANS64 P0, [R7+URZ], R0 ;  /* 0x00000000070085a7 */ /* 0x000e64000800007f */
[----:B-1----:R-:W-:Y:S05]  /*149e0*/  @!P0 BRA `(.L_x_575) ;  /* 0xfffffffc00f08947 */ /* 0x002fea000383ffff */
[----:B------:R-:W-:Y:S05]  /*149f0*/  BRA `(.L_x_589) ;  /* 0xfffffff800b87947 */ /* 0x000fea000383ffff */
.L_x_576:
[----:B0-----:R0:W1:Y:S02]  /*14a00*/  SYNCS.PHASECHK.TRANS64.TRYWAIT P0, [R7+URZ], R0 ;  /* 0x00000000070075a7 */ /* 0x001064000800017f */
[----:B-1----:R-:W-:Y:S05]  /*14a10*/  @!P0 NANOSLEEP.SYNCS 0x989680 ;  /* 0x009896800000895d */ /* 0x002fea0003900000 */
[----:B------:R-:W1:Y:S02]  /*14a20*/  @!P0 SYNCS.PHASECHK.TRANS64 P0, [R7+URZ], R0 ;  /* 0x00000000070085a7 */ /* 0x000e64000800007f */
[----:B-1----:R-:W-:Y:S05]  /*14a30*/  @!P0 BRA `(.L_x_576) ;  /* 0xfffffffc00f08947 */ /* 0x002fea000383ffff */
[----:B------:R-:W-:Y:S05]  /*14a40*/  BRA `(.L_x_590) ;  /* 0xfffffff800c87947 */ /* 0x000fea000383ffff */
.L_x_577:
[----:B0-----:R0:W1:Y:S02]  /*14a50*/  SYNCS.PHASECHK.TRANS64.TRYWAIT P0, [R7+URZ], R0 ;  /* 0x00000000070075a7 */ /* 0x001064000800017f */
[----:B-1----:R-:W-:Y:S05]  /*14a60*/  @!P0 NANOSLEEP.SYNCS 0x989680 ;  /* 0x009896800000895d */ /* 0x002fea0003900000 */
[----:B------:R-:W1:Y:S02]  /*14a70*/  @!P0 SYNCS.PHASECHK.TRANS64 P0, [R7+URZ], R0 ;  /* 0x00000000070085a7 */ /* 0x000e64000800007f */
[----:B-1----:R-:W-:Y:S05]  /*14a80*/  @!P0 BRA `(.L_x_577) ;  /* 0xfffffffc00f08947 */ /* 0x002fea000383ffff */
[----:B------:R-:W-:Y:S05]  /*14a90*/  BRA `(.L_x_591) ;  /* 0xfffffff800d87947 */ /* 0x000fea000383ffff */
.L_x_592:
[----:B------:R-:W-:-:S00]  /*14aa0*/  BRA `(.L_x_592) ;  /* 0xfffffffc00fc7947 */ /* 0x000fc0000383ffff */
[----:B------:R-:W-:-:S00]  /*14ab0*/  NOP ;  /* 0x0000000000007918 */ /* 0x000fc00000000000 */
        /* <DEDUP_REMOVED lines=12> */
.L_x_593:


//--------------------- .nv.global.init           --------------------------
	.section	.nv.global.init,"aw",@progbits
.nv.global.init:
	.type		$str$22,@object
	.size		$str$22,($str$23 - $str$22)
$str$22:
        /*0000*/ 	.byte	0x6b, 0x5f, 0x74, 0x69, 0x6c, 0x65, 0x5f, 0x63, 0x6f, 0x75, 0x6e, 0x74, 0x20, 0x3e, 0x3d, 0x20
        /*0010*/ 	.byte	0x31, 0x00
	.type		$str$23,@object
	.size		$str$23,(__unnamed_1 - $str$23)
$str$23:
        /*0012*/ 	.byte	0x2f, 0x74, 0x6d, 0x70, 0x2f, 0x63, 0x75, 0x74, 0x6c, 0x61, 0x73, 0x73, 0x5f, 0x73, 0x77, 0x65
        /*0022*/ 	.byte	0x65, 0x70, 0x5f, 0x73, 0x72, 0x63, 0x2f, 0x69, 0x6e, 0x63, 0x6c, 0x75, 0x64, 0x65, 0x2f, 0x63
        /*0032*/ 	.byte	0x75, 0x74, 0x6c, 0x61, 0x73, 0x73, 0x2f, 0x67, 0x65, 0x6d, 0x6d, 0x2f, 0x63, 0x6f, 0x6c, 0x6c
        /*0042*/ 	.byte	0x65, 0x63, 0x74, 0x69, 0x76, 0x65, 0x2f, 0x73, 0x6d, 0x39, 0x30, 0x5f, 0x6d, 0x6d, 0x61, 0x5f
        /*0052*/ 	.byte	0x74, 0x6d, 0x61, 0x5f, 0x67, 0x6d, 0x6d, 0x61, 0x5f, 0x73, 0x73, 0x5f, 0x77, 0x61, 0x72, 0x70
        /*0062*/ 	.byte	0x73, 0x70, 0x65, 0x63, 0x69, 0x61, 0x6c, 0x69, 0x7a, 0x65, 0x64, 0x2e, 0x68, 0x70, 0x70, 0x00
	.type		__unnamed_1,@object
	.size		__unnamed_1,(.L_0 - __unnamed_1)
__unnamed_1:
        /* <DEDUP_REMOVED lines=174> */
.L_0:


//--------------------- .nv.shared._ZN7cutlass13device_kernelINS_4gemm6kernel13GemmUniversalIN4cute5tupleIJiiiiEEENS1_10collective13CollectiveMmaINS1_34MainloopSm90TmaGmmaWarpSpecializedILi7ENS5_IJNS4_1CILi1EEENSA_ILi4EEESB_EEENS1_35KernelTmaWarpSpecializedCooperativeEEENS5_IJNSA_ILi256EEESG_NSA_ILi64EEEEEEaNS5_IJlSB_lEEEaSJ_NS4_8TiledMMAINS4_8MMA_AtomIJNS4_4SM904GMMA27MMA_64x256x32_S32S8S8_SS_TNEEEENS4_6LayoutINS5_IJNSA_ILi2EEESB_SB_EEENS5_IJSB_NSA_ILi0EEEST_EEEEENS5_IJNS4_10UnderscoreESW_SW_EEEEENS4_23SM90_TMA_LOAD_MULTICASTENS4_14ComposedLayoutINS4_7SwizzleILi2ELi4ELi3EEENS4_18smem_ptr_flag_bitsILi8EEENSQ_INS5_IJNSA_ILi8EEESH_EEENS5_IJSH_SB_EEEEEEEvNS4_8identityENS4_13SM90_TMA_LOADES19_vS1A_EENS_8epilogue10collective6detail29Sm90TmaWarpSpecializedAdapterINS1E_15DefaultEpilogueIaSJ_SJ_NS1D_6thread17LinearCombinationIaLi1EiiLNS1I_9ScaleType4KindE0ELNS_15FloatRoundStyleE2EaEENS1_15EpilogueDefaultEEEEEvvEEEEvNT_6ParamsE --------------------------
	.section	.nv.shared._ZN7cutlass13device_kernelINS_4gemm6kernel13GemmUniversalIN4cute5tupleIJiiiiEEENS1_10collective13CollectiveMmaINS1_34MainloopSm90TmaGmmaWarpSpecializedILi7ENS5_IJNS4_1CILi1EEENSA_ILi4EEESB_EEENS1_35KernelTmaWarpSpecializedCooperativeEEENS5_IJNSA_ILi256EEESG_NSA_ILi64EEEEEEaNS5_IJlSB_lEEEaSJ_NS4_8TiledMMAINS4_8MMA_AtomIJNS4_4SM904GMMA27MMA_64x256x32_S32S8S8_SS_TNEEEENS4_6LayoutINS5_IJNSA_ILi2EEESB_SB_EEENS5_IJSB_NSA_ILi0EEEST_EEEEENS5_IJNS4_10UnderscoreESW_SW_EEEEENS4_23SM90_TMA_LOAD_MULTICASTENS4_14ComposedLayoutINS4_7SwizzleILi2ELi4ELi3EEENS4_18smem_ptr_flag_bitsILi8EEENSQ_INS5_IJNSA_ILi8EEESH_EEENS5_IJSH_SB_EEEEEEEvNS4_8identityENS4_13SM90_TMA_LOADES19_vS1A_EENS_8epilogue10collective6detail29Sm90TmaWarpSpecializedAdapterINS1E_15DefaultEpilogueIaSJ_SJ_NS1D_6thread17LinearCombinationIaLi1EiiLNS1I_9ScaleType4KindE0ELNS_15FloatRoundStyleE2EaEENS1_15EpilogueDefaultEEEEEvvEEEEvNT_6ParamsE,"aw",@nobits
	.sectionflags	@""
	.align	16
	.zero		1024


//--------------------- .nv.shared.reserved.0     --------------------------
	.section	.nv.shared.reserved.0,"aw",@nobits
	.weak		__nv_reservedSMEM_offset_0_alias
	.size		__nv_reservedSMEM_offset_0_alias, 0, 0
	.other		__nv_reservedSMEM_offset_0_alias,@"STO_CUDA_RESERVED_SHARED STV_DEFAULT"
__nv_reservedSMEM_offset_0_alias:
	.zero		0


//--------------------- .nv.global                --------------------------
	.section	.nv.global,"aw",@nobits
.nv.global:
	.type		_ZN40_INTERNAL_aa14911e_4_k_cu_cdff4357_176454cute1_E,@object
	.size		_ZN40_INTERNAL_aa14911e_4_k_cu_cdff4357_176454cute1_E,(_ZN40_INTERNAL_aa14911e_4_k_cu_cdff4357_176454cuda3std3__45__cpo6cbeginE - _ZN40_INTERNAL_aa14911e_4_k_cu_cdff4357_176454cute1_E)
_ZN40_INTERNAL_aa14911e_4_k_cu_cdff4357_176454cute1_E:
	.zero		1
	.type		_ZN40_INTERNAL_aa14911e_4_k_cu_cdff4357_176454cuda3std3__45__cpo6cbeginE,@object
	.size		_ZN40_INTERNAL_aa14911e_4_k_cu_cdff4357_176454cuda3std3__45__cpo6cbeginE,(_ZN40_INTERNAL_aa14911e_4_k_cu_cdff4357_176454cuda3std3__48in_placeE - _ZN40_INTERNAL_aa14911e_4_k_cu_cdff4357_176454cuda3std3__45__cpo6cbeginE)
_ZN40_INTERNAL_aa14911e_4_k_cu_cdff4357_176454cuda3std3__45__cpo6cbeginE:
	.zero		1
	.type		_ZN40_INTERNAL_aa14911e_4_k_cu_cdff4357_176454cuda3std3__48in_placeE,@object
	.size		_ZN40_INTERNAL_aa14911e_4_k_cu_cdff4357_176454cuda3std3__48in_placeE,(_ZN40_INTERNAL_aa14911e_4_k_cu_cdff4357_176454cuda3std6ranges3__45__cpo9iter_moveE - _ZN40_INTERNAL_aa14911e_4_k_cu_cdff4357_176454cuda3std3__48in_placeE)
_ZN40_INTERNAL_aa14911e_4_k_cu_cdff4357_176454cuda3std3__48in_placeE:
	.zero		1
	.type		_ZN40_INTERNAL_aa14911e_4_k_cu_cdff4357_176454cuda3std6ranges3__45__cpo9iter_moveE,@object
	.size		_ZN40_INTERNAL_aa14911e_4_k_cu_cdff4357_176454cuda3std6ranges3__45__cpo9iter_moveE,(_ZN40_INTERNAL_aa14911e_4_k_cu_cdff4357_176454cuda3std3__45__cpo5beginE - _ZN40_INTERNAL_aa14911e_4_k_cu_cdff4357_176454cuda3std6ranges3__45__cpo9iter_moveE)
_ZN40_INTERNAL_aa14911e_4_k_cu_cdff4357_176454cuda3std6ranges3__45__cpo9iter_moveE:
	.zero		1
	.type		_ZN40_INTERNAL_aa14911e_4_k_cu_cdff4357_176454cuda3std3__45__cpo5beginE,@object
	.size		_ZN40_INTERNAL_aa14911e_4_k_cu_cdff4357_176454cuda3std3__45__cpo5beginE,(_ZN40_INTERNAL_aa14911e_4_k_cu_cdff4357_176454cuda3std3__442_GLOBAL__N__aa14911e_4_k_cu_cdff4357_176456ignoreE - _ZN40_INTERNAL_aa14911e_4_k_cu_cdff4357_176454cuda3std3__45__cpo5beginE)
_ZN40_INTERNAL_aa14911e_4_k_cu_cdff4357_176454cuda3std3__45__cpo5beginE:
	.zero		1
	.type		_ZN40_INTERNAL_aa14911e_4_k_cu_cdff4357_176454cuda3std3__442_GLOBAL__N__aa14911e_4_k_cu_cdff4357_176456ignoreE,@object
	.size		_ZN40_INTERNAL_aa14911e_4_k_cu_cdff4357_176454cuda3std3__442_GLOBAL__N__aa14911e_4_k_cu_cdff4357_176456ignoreE,(_ZN40_INTERNAL_aa14911e_4_k_cu_cdff4357_176454cute7productE - _ZN40_INTERNAL_aa14911e_4_k_cu_cdff4357_176454cuda3std3__442_GLOBAL__N__aa14911e_4_k_cu_cdff4357_176456ignoreE)
_ZN40_INTERNAL_aa14911e_4_k_cu_cdff4357_176454cuda3std3__442_GLOBAL__N__aa14911e_4_k_cu_cdff4357_176456ignoreE:
	.zero		1
	.type		_ZN40_INTERNAL_aa14911e_4_k_cu_cdff4357_176454cute7productE,@object
	.size		_ZN40_INTERNAL_aa14911e_4_k_cu_cdff4357_176454cute7productE,(_ZN40_INTERNAL_aa14911e_4_k_cu_cdff4357_176454cuda3std3__45__cpo3endE - _ZN40_INTERNAL_aa14911e_4_k_cu_cdff4357_176454cute7productE)
_ZN40_INTERNAL_aa14911e_4_k_cu_cdff4357_176454cute7productE:
	.zero		1
	.type		_ZN40_INTERNAL_aa14911e_4_k_cu_cdff4357_176454cuda3std3__45__cpo3endE,@object
	.size		_ZN40_INTERNAL_aa14911e_4_k_cu_cdff4357_176454cuda3std3__45__cpo3endE,(_ZN40_INTERNAL_aa14911e_4_k_cu_cdff4357_176454cuda3std3__419piecewise_constructE - _ZN40_INTERNAL_aa14911e_4_k_cu_cdff4357_176454cuda3std3__45__cpo3endE)
_ZN40_INTERNAL_aa14911e_4_k_cu_cdff4357_176454cuda3std3__45__cpo3endE:
	.zero		1
	.type		_ZN40_INTERNAL_aa14911e_4_k_cu_cdff4357_176454cuda3std3__419piecewise_constructE,@object
	.size		_ZN40_INTERNAL_aa14911e_4_k_cu_cdff4357_176454cuda3std3__419piecewise_constructE,(_ZN40_INTERNAL_aa14911e_4_k_cu_cdff4357_176454cuda3std3__45__cpo4cendE - _ZN40_INTERNAL_aa14911e_4_k_cu_cdff4357_176454cuda3std3__419piecewise_constructE)
_ZN40_INTERNAL_aa14911e_4_k_cu_cdff4357_176454cuda3std3__419piecewise_constructE:
	.zero		1
	.type		_ZN40_INTERNAL_aa14911e_4_k_cu_cdff4357_176454cuda3std3__45__cpo4cendE,@object
	.size		_ZN40_INTERNAL_aa14911e_4_k_cu_cdff4357_176454cuda3std3__45__cpo4cendE,(_ZN40_INTERNAL_aa14911e_4_k_cu_cdff4357_176454cuda3std6ranges3__45__cpo4swapE - _ZN40_INTERNAL_aa14911e_4_k_cu_cdff4357_176454cuda3std3__45__cpo4cendE)
_ZN40_INTERNAL_aa14911e_4_k_cu_cdff4357_176454cuda3std3__45__cpo4cendE:
	.zero		1
	.type		_ZN40_INTERNAL_aa14911e_4_k_cu_cdff4357_176454cuda3std6ranges3__45__cpo4swapE,@object
	.size		_ZN40_INTERNAL_aa14911e_4_k_cu_cdff4357_176454cuda3std6ranges3__45__cpo4swapE,(.L_8 - _ZN40_INTERNAL_aa14911e_4_k_cu_cdff4357_176454cuda3std6ranges3__45__cpo4swapE)
_ZN40_INTERNAL_aa14911e_4_k_cu_cdff4357_176454cuda3std6ranges3__45__cpo4swapE:
	.zero		1
.L_8:


//--------------------- .nv.constant0._ZN7cutlass13device_kernelINS_4gemm6kernel13GemmUniversalIN4cute5tupleIJiiiiEEENS1_10collective13CollectiveMmaINS1_34MainloopSm90TmaGmmaWarpSpecializedILi7ENS5_IJNS4_1CILi1EEENSA_ILi4EEESB_EEENS1_35KernelTmaWarpSpecializedCooperativeEEENS5_IJNSA_ILi256EEESG_NSA_ILi64EEEEEEaNS5_IJlSB_lEEEaSJ_NS4_8TiledMMAINS4_8MMA_AtomIJNS4_4SM904GMMA27MMA_64x256x32_S32S8S8_SS_TNEEEENS4_6LayoutINS5_IJNSA_ILi2EEESB_SB_EEENS5_IJSB_NSA_ILi0EEEST_EEEEENS5_IJNS4_10UnderscoreESW_SW_EEEEENS4_23SM90_TMA_LOAD_MULTICASTENS4_14ComposedLayoutINS4_7SwizzleILi2ELi4ELi3EEENS4_18smem_ptr_flag_bitsILi8EEENSQ_INS5_IJNSA_ILi8EEESH_EEENS5_IJSH_SB_EEEEEEEvNS4_8identityENS4_13SM90_TMA_LOADES19_vS1A_EENS_8epilogue10collective6detail29Sm90TmaWarpSpecializedAdapterINS1E_15DefaultEpilogueIaSJ_SJ_NS1D_6thread17LinearCombinationIaLi1EiiLNS1I_9ScaleType4KindE0ELNS_15FloatRoundStyleE2EaEENS1_15EpilogueDefaultEEEEEvvEEEEvNT_6ParamsE --------------------------
	.section	.nv.constant0._ZN7cutlass13device_kernelINS_4gemm6kernel13GemmUniversalIN4cute5tupleIJiiiiEEENS1_10collective13CollectiveMmaINS1_34MainloopSm90TmaGmmaWarpSpecializedILi7ENS5_IJNS4_1CILi1EEENSA_ILi4EEESB_EEENS1_35KernelTmaWarpSpecializedCooperativeEEENS5_IJNSA_ILi256EEESG_NSA_ILi64EEEEEEaNS5_IJlSB_lEEEaSJ_NS4_8TiledMMAINS4_8MMA_AtomIJNS4_4SM904GMMA27MMA_64x256x32_S32S8S8_SS_TNEEEENS4_6LayoutINS5_IJNSA_ILi2EEESB_SB_EEENS5_IJSB_NSA_ILi0EEEST_EEEEENS5_IJNS4_10UnderscoreESW_SW_EEEEENS4_23SM90_TMA_LOAD_MULTICASTENS4_14ComposedLayoutINS4_7SwizzleILi2ELi4ELi3EEENS4_18smem_ptr_flag_bitsILi8EEENSQ_INS5_IJNSA_ILi8EEESH_EEENS5_IJSH_SB_EEEEEEEvNS4_8identityENS4_13SM90_TMA_LOADES19_vS1A_EENS_8epilogue10collective6detail29Sm90TmaWarpSpecializedAdapterINS1E_15DefaultEpilogueIaSJ_SJ_NS1D_6thread17LinearCombinationIaLi1EiiLNS1I_9ScaleType4KindE0ELNS_15FloatRoundStyleE2EaEENS1_15EpilogueDefaultEEEEEvvEEEEvNT_6ParamsE,"a",@progbits
	.sectionflags	@""
	.align	4
.nv.constant0._ZN7cutlass13device_kernelINS_4gemm6kernel13GemmUniversalIN4cute5tupleIJiiiiEEENS1_10collective13CollectiveMmaINS1_34MainloopSm90TmaGmmaWarpSpecializedILi7ENS5_IJNS4_1CILi1EEENSA_ILi4EEESB_EEENS1_35KernelTmaWarpSpecializedCooperativeEEENS5_IJNSA_ILi256EEESG_NSA_ILi64EEEEEEaNS5_IJlSB_lEEEaSJ_NS4_8TiledMMAINS4_8MMA_AtomIJNS4_4SM904GMMA27MMA_64x256x32_S32S8S8_SS_TNEEEENS4_6LayoutINS5_IJNSA_ILi2EEESB_SB_EEENS5_IJSB_NSA_ILi0EEEST_EEEEENS5_IJNS4_10UnderscoreESW_SW_EEEEENS4_23SM90_TMA_LOAD_MULTICASTENS4_14ComposedLayoutINS4_7SwizzleILi2ELi4ELi3EEENS4_18smem_ptr_flag_bitsILi8EEENSQ_INS5_IJNSA_ILi8EEESH_EEENS5_IJSH_SB_EEEEEEEvNS4_8identityENS4_13SM90_TMA_LOADES19_vS1A_EENS_8epilogue10collective6detail29Sm90TmaWarpSpecializedAdapterINS1E_15DefaultEpilogueIaSJ_SJ_NS1D_6thread17LinearCombinationIaLi1EiiLNS1I_9ScaleType4KindE0ELNS_15FloatRoundStyleE2EaEENS1_15EpilogueDefaultEEEEEvvEEEEvNT_6ParamsE:
	.zero		1664


//--------------------- SYMBOLS --------------------------

	.type		.nv.reservedSmem.offset0,@object
	.size		.nv.reservedSmem.offset0,0x4
	.type		__assertfail,@function
